//
// Generated by NVIDIA NVVM Compiler
//
// Compiler Build ID: CL-36424714
// Cuda compilation tools, release 13.0, V13.0.88
// Based on NVVM 20.0.0
//

.version 9.0
.target sm_100
.address_size 64

	// .globl	_ZN3cub18CUB_300001_SM_10006detail11EmptyKernelIvEEvv
.global .align 1 .b8 _ZN34_INTERNAL_07c313bf_4_k_cu_cf00be714cuda3std3__45__cpo5beginE[1];
.global .align 1 .b8 _ZN34_INTERNAL_07c313bf_4_k_cu_cf00be714cuda3std3__45__cpo3endE[1];
.global .align 1 .b8 _ZN34_INTERNAL_07c313bf_4_k_cu_cf00be714cuda3std3__45__cpo6cbeginE[1];
.global .align 1 .b8 _ZN34_INTERNAL_07c313bf_4_k_cu_cf00be714cuda3std3__45__cpo4cendE[1];
.global .align 1 .b8 _ZN34_INTERNAL_07c313bf_4_k_cu_cf00be714cuda3std3__45__cpo6rbeginE[1];
.global .align 1 .b8 _ZN34_INTERNAL_07c313bf_4_k_cu_cf00be714cuda3std3__45__cpo4rendE[1];
.global .align 1 .b8 _ZN34_INTERNAL_07c313bf_4_k_cu_cf00be714cuda3std3__45__cpo7crbeginE[1];
.global .align 1 .b8 _ZN34_INTERNAL_07c313bf_4_k_cu_cf00be714cuda3std3__45__cpo5crendE[1];
.global .align 1 .b8 _ZN34_INTERNAL_07c313bf_4_k_cu_cf00be714cuda3std3__436_GLOBAL__N__07c313bf_4_k_cu_cf00be716ignoreE[1];
.global .align 1 .b8 _ZN34_INTERNAL_07c313bf_4_k_cu_cf00be714cuda3std3__419piecewise_constructE[1];
.global .align 1 .b8 _ZN34_INTERNAL_07c313bf_4_k_cu_cf00be714cuda3std3__48in_placeE[1];
.global .align 1 .b8 _ZN34_INTERNAL_07c313bf_4_k_cu_cf00be714cuda3std3__420unreachable_sentinelE[1];
.global .align 1 .b8 _ZN34_INTERNAL_07c313bf_4_k_cu_cf00be714cuda3std3__47nulloptE[1];
.global .align 1 .b8 _ZN34_INTERNAL_07c313bf_4_k_cu_cf00be714cuda3std3__48unexpectE[1];
.global .align 1 .b8 _ZN34_INTERNAL_07c313bf_4_k_cu_cf00be714cuda3std6ranges3__45__cpo4swapE[1];
.global .align 1 .b8 _ZN34_INTERNAL_07c313bf_4_k_cu_cf00be714cuda3std6ranges3__45__cpo9iter_moveE[1];
.global .align 1 .b8 _ZN34_INTERNAL_07c313bf_4_k_cu_cf00be714cuda3std6ranges3__45__cpo5beginE[1];
.global .align 1 .b8 _ZN34_INTERNAL_07c313bf_4_k_cu_cf00be714cuda3std6ranges3__45__cpo3endE[1];
.global .align 1 .b8 _ZN34_INTERNAL_07c313bf_4_k_cu_cf00be714cuda3std6ranges3__45__cpo6cbeginE[1];
.global .align 1 .b8 _ZN34_INTERNAL_07c313bf_4_k_cu_cf00be714cuda3std6ranges3__45__cpo4cendE[1];
.global .align 1 .b8 _ZN34_INTERNAL_07c313bf_4_k_cu_cf00be714cuda3std6ranges3__45__cpo7advanceE[1];
.global .align 1 .b8 _ZN34_INTERNAL_07c313bf_4_k_cu_cf00be714cuda3std6ranges3__45__cpo9iter_swapE[1];
.global .align 1 .b8 _ZN34_INTERNAL_07c313bf_4_k_cu_cf00be714cuda3std6ranges3__45__cpo4nextE[1];
.global .align 1 .b8 _ZN34_INTERNAL_07c313bf_4_k_cu_cf00be714cuda3std6ranges3__45__cpo4prevE[1];
.global .align 1 .b8 _ZN34_INTERNAL_07c313bf_4_k_cu_cf00be714cuda3std6ranges3__45__cpo4dataE[1];
.global .align 1 .b8 _ZN34_INTERNAL_07c313bf_4_k_cu_cf00be714cuda3std6ranges3__45__cpo5cdataE[1];
.global .align 1 .b8 _ZN34_INTERNAL_07c313bf_4_k_cu_cf00be714cuda3std6ranges3__45__cpo4sizeE[1];
.global .align 1 .b8 _ZN34_INTERNAL_07c313bf_4_k_cu_cf00be714cuda3std6ranges3__45__cpo5ssizeE[1];
.global .align 1 .b8 _ZN34_INTERNAL_07c313bf_4_k_cu_cf00be714cuda3std6ranges3__45__cpo8distanceE[1];
.global .align 1 .b8 _ZN34_INTERNAL_07c313bf_4_k_cu_cf00be716thrust24THRUST_300001_SM_1000_NS8cuda_cub3parE[1];
.global .align 1 .b8 _ZN34_INTERNAL_07c313bf_4_k_cu_cf00be716thrust24THRUST_300001_SM_1000_NS8cuda_cub10par_nosyncE[1];
.global .align 1 .b8 _ZN34_INTERNAL_07c313bf_4_k_cu_cf00be716thrust24THRUST_300001_SM_1000_NS6system6detail10sequential3seqE[1];
.global .align 1 .b8 _ZN34_INTERNAL_07c313bf_4_k_cu_cf00be716thrust24THRUST_300001_SM_1000_NS12placeholders2_1E[1];
.global .align 1 .b8 _ZN34_INTERNAL_07c313bf_4_k_cu_cf00be716thrust24THRUST_300001_SM_1000_NS12placeholders2_2E[1];
.global .align 1 .b8 _ZN34_INTERNAL_07c313bf_4_k_cu_cf00be716thrust24THRUST_300001_SM_1000_NS12placeholders2_3E[1];
.global .align 1 .b8 _ZN34_INTERNAL_07c313bf_4_k_cu_cf00be716thrust24THRUST_300001_SM_1000_NS12placeholders2_4E[1];
.global .align 1 .b8 _ZN34_INTERNAL_07c313bf_4_k_cu_cf00be716thrust24THRUST_300001_SM_1000_NS12placeholders2_5E[1];
.global .align 1 .b8 _ZN34_INTERNAL_07c313bf_4_k_cu_cf00be716thrust24THRUST_300001_SM_1000_NS12placeholders2_6E[1];
.global .align 1 .b8 _ZN34_INTERNAL_07c313bf_4_k_cu_cf00be716thrust24THRUST_300001_SM_1000_NS12placeholders2_7E[1];
.global .align 1 .b8 _ZN34_INTERNAL_07c313bf_4_k_cu_cf00be716thrust24THRUST_300001_SM_1000_NS12placeholders2_8E[1];
.global .align 1 .b8 _ZN34_INTERNAL_07c313bf_4_k_cu_cf00be716thrust24THRUST_300001_SM_1000_NS12placeholders2_9E[1];
.global .align 1 .b8 _ZN34_INTERNAL_07c313bf_4_k_cu_cf00be716thrust24THRUST_300001_SM_1000_NS12placeholders3_10E[1];
.global .align 1 .b8 _ZN34_INTERNAL_07c313bf_4_k_cu_cf00be716thrust24THRUST_300001_SM_1000_NS3seqE[1];

.visible .entry _ZN3cub18CUB_300001_SM_10006detail11EmptyKernelIvEEvv()
{


	ret;

}
	// .globl	_ZN3cub18CUB_300001_SM_10006detail8for_each13static_kernelINS2_12policy_hub_t12policy_500_tEmN6thrust24THRUST_300001_SM_1000_NS8cuda_cub20__uninitialized_fill7functorINS7_10device_ptrIiEEiEEEEvT0_T1_
.visible .entry _ZN3cub18CUB_300001_SM_10006detail8for_each13static_kernelINS2_12policy_hub_t12policy_500_tEmN6thrust24THRUST_300001_SM_1000_NS8cuda_cub20__uninitialized_fill7functorINS7_10device_ptrIiEEiEEEEvT0_T1_(
	.param .u64 _ZN3cub18CUB_300001_SM_10006detail8for_each13static_kernelINS2_12policy_hub_t12policy_500_tEmN6thrust24THRUST_300001_SM_1000_NS8cuda_cub20__uninitialized_fill7functorINS7_10device_ptrIiEEiEEEEvT0_T1__param_0,
	.param .align 8 .b8 _ZN3cub18CUB_300001_SM_10006detail8for_each13static_kernelINS2_12policy_hub_t12policy_500_tEmN6thrust24THRUST_300001_SM_1000_NS8cuda_cub20__uninitialized_fill7functorINS7_10device_ptrIiEEiEEEEvT0_T1__param_1[16]
)
.maxntid 256
{
	.reg .pred 	%p<4>;
	.reg .b16 	%rs<5>;
	.reg .b32 	%r<12>;
	.reg .b64 	%rd<16>;

	ld.param.u32 	%r3, [_ZN3cub18CUB_300001_SM_10006detail8for_each13static_kernelINS2_12policy_hub_t12policy_500_tEmN6thrust24THRUST_300001_SM_1000_NS8cuda_cub20__uninitialized_fill7functorINS7_10device_ptrIiEEiEEEEvT0_T1__param_1+8];
	ld.param.u64 	%rd4, [_ZN3cub18CUB_300001_SM_10006detail8for_each13static_kernelINS2_12policy_hub_t12policy_500_tEmN6thrust24THRUST_300001_SM_1000_NS8cuda_cub20__uninitialized_fill7functorINS7_10device_ptrIiEEiEEEEvT0_T1__param_1];
	ld.param.u64 	%rd5, [_ZN3cub18CUB_300001_SM_10006detail8for_each13static_kernelINS2_12policy_hub_t12policy_500_tEmN6thrust24THRUST_300001_SM_1000_NS8cuda_cub20__uninitialized_fill7functorINS7_10device_ptrIiEEiEEEEvT0_T1__param_0];
	mov.u32 	%r9, %ctaid.x;
	mul.wide.u32 	%rd1, %r9, 512;
	sub.s64 	%rd2, %rd5, %rd1;
	setp.lt.u64 	%p1, %rd2, 512;
	@%p1 bra 	$L__BB1_2;
	mov.u32 	%r11, %tid.x;
	cvta.to.global.u64 	%rd11, %rd4;
	cvt.u64.u32 	%rd12, %r11;
	add.s64 	%rd13, %rd1, %rd12;
	shl.b64 	%rd14, %rd13, 2;
	add.s64 	%rd15, %rd11, %rd14;
	st.global.u32 	[%rd15], %r3;
	st.global.u32 	[%rd15+1024], %r3;
	bra.uni 	$L__BB1_6;
$L__BB1_2:
	cvta.to.global.u64 	%rd6, %rd4;
	mov.u32 	%r2, %tid.x;
	cvt.u64.u32 	%rd7, %r2;
	setp.le.u64 	%p2, %rd2, %rd7;
	add.s64 	%rd8, %rd1, %rd7;
	shl.b64 	%rd9, %rd8, 2;
	add.s64 	%rd3, %rd6, %rd9;
	@%p2 bra 	$L__BB1_4;
	st.global.u32 	[%rd3], %r3;
$L__BB1_4:
	add.s32 	%r10, %r2, 256;
	cvt.u64.u32 	%rd10, %r10;
	setp.le.u64 	%p3, %rd2, %rd10;
	@%p3 bra 	$L__BB1_6;
	st.global.u32 	[%rd3+1024], %r3;
$L__BB1_6:
	ret;

}
	// .globl	_ZN3cub18CUB_300001_SM_10006detail8for_each13static_kernelINS2_12policy_hub_t12policy_500_tElN6thrust24THRUST_300001_SM_1000_NS8cuda_cub10__tabulate7functorINS7_6detail15normal_iteratorINS7_10device_ptrIiEEEENS7_6system6detail7generic6detail22compute_sequence_valueIivEElEEEEvT0_T1_
.visible .entry _ZN3cub18CUB_300001_SM_10006detail8for_each13static_kernelINS2_12policy_hub_t12policy_500_tElN6thrust24THRUST_300001_SM_1000_NS8cuda_cub10__tabulate7functorINS7_6detail15normal_iteratorINS7_10device_ptrIiEEEENS7_6system6detail7generic6detail22compute_sequence_valueIivEElEEEEvT0_T1_(
	.param .u64 _ZN3cub18CUB_300001_SM_10006detail8for_each13static_kernelINS2_12policy_hub_t12policy_500_tElN6thrust24THRUST_300001_SM_1000_NS8cuda_cub10__tabulate7functorINS7_6detail15normal_iteratorINS7_10device_ptrIiEEEENS7_6system6detail7generic6detail22compute_sequence_valueIivEElEEEEvT0_T1__param_0,
	.param .align 8 .b8 _ZN3cub18CUB_300001_SM_10006detail8for_each13static_kernelINS2_12policy_hub_t12policy_500_tElN6thrust24THRUST_300001_SM_1000_NS8cuda_cub10__tabulate7functorINS7_6detail15normal_iteratorINS7_10device_ptrIiEEEENS7_6system6detail7generic6detail22compute_sequence_valueIivEElEEEEvT0_T1__param_1[16]
)
.maxntid 256
{
	.reg .pred 	%p<4>;
	.reg .b32 	%r<18>;
	.reg .b64 	%rd<20>;

	ld.param.u64 	%rd7, [_ZN3cub18CUB_300001_SM_10006detail8for_each13static_kernelINS2_12policy_hub_t12policy_500_tElN6thrust24THRUST_300001_SM_1000_NS8cuda_cub10__tabulate7functorINS7_6detail15normal_iteratorINS7_10device_ptrIiEEEENS7_6system6detail7generic6detail22compute_sequence_valueIivEElEEEEvT0_T1__param_1];
	ld.param.u64 	%rd8, [_ZN3cub18CUB_300001_SM_10006detail8for_each13static_kernelINS2_12policy_hub_t12policy_500_tElN6thrust24THRUST_300001_SM_1000_NS8cuda_cub10__tabulate7functorINS7_6detail15normal_iteratorINS7_10device_ptrIiEEEENS7_6system6detail7generic6detail22compute_sequence_valueIivEElEEEEvT0_T1__param_0];
	ld.param.v2.u32 	{%r3, %r4}, [_ZN3cub18CUB_300001_SM_10006detail8for_each13static_kernelINS2_12policy_hub_t12policy_500_tElN6thrust24THRUST_300001_SM_1000_NS8cuda_cub10__tabulate7functorINS7_6detail15normal_iteratorINS7_10device_ptrIiEEEENS7_6system6detail7generic6detail22compute_sequence_valueIivEElEEEEvT0_T1__param_1+8];
	mov.u32 	%r5, %ctaid.x;
	mul.wide.u32 	%rd1, %r5, 512;
	sub.s64 	%rd2, %rd8, %rd1;
	setp.lt.s64 	%p1, %rd2, 512;
	@%p1 bra 	$L__BB2_2;
	mov.u32 	%r13, %tid.x;
	cvta.to.global.u64 	%rd15, %rd7;
	cvt.u64.u32 	%rd16, %r13;
	add.s64 	%rd17, %rd1, %rd16;
	cvt.u32.u64 	%r14, %rd17;
	mad.lo.s32 	%r15, %r4, %r14, %r3;
	shl.b64 	%rd18, %rd17, 2;
	add.s64 	%rd19, %rd15, %rd18;
	st.global.u32 	[%rd19], %r15;
	add.s32 	%r16, %r14, 256;
	mad.lo.s32 	%r17, %r4, %r16, %r3;
	st.global.u32 	[%rd19+1024], %r17;
	bra.uni 	$L__BB2_6;
$L__BB2_2:
	cvta.to.global.u64 	%rd3, %rd7;
	mov.u32 	%r6, %tid.x;
	cvt.s64.s32 	%rd4, %rd2;
	cvt.u64.u32 	%rd5, %r6;
	setp.le.s64 	%p2, %rd4, %rd5;
	@%p2 bra 	$L__BB2_4;
	add.s64 	%rd9, %rd1, %rd5;
	cvt.u32.u64 	%r7, %rd9;
	mad.lo.s32 	%r8, %r4, %r7, %r3;
	shl.b64 	%rd10, %rd9, 2;
	add.s64 	%rd11, %rd3, %rd10;
	st.global.u32 	[%rd11], %r8;
$L__BB2_4:
	cvt.u32.u64 	%r9, %rd5;
	add.s32 	%r10, %r9, 256;
	cvt.u64.u32 	%rd6, %r10;
	setp.le.s64 	%p3, %rd4, %rd6;
	@%p3 bra 	$L__BB2_6;
	add.s64 	%rd12, %rd1, %rd6;
	shl.b64 	%rd13, %rd12, 2;
	cvt.u32.u64 	%r11, %rd12;
	mad.lo.s32 	%r12, %r4, %r11, %r3;
	add.s64 	%rd14, %rd13, %rd3;
	st.global.u32 	[%rd14], %r12;
$L__BB2_6:
	ret;

}
	// .globl	_ZN3cub18CUB_300001_SM_10006detail8for_each13static_kernelINS2_12policy_hub_t12policy_500_tElN6thrust24THRUST_300001_SM_1000_NS8cuda_cub6__fill7functorINS7_6detail15normal_iteratorINS7_10device_ptrIiEEEEiEEEEvT0_T1_
.visible .entry _ZN3cub18CUB_300001_SM_10006detail8for_each13static_kernelINS2_12policy_hub_t12policy_500_tElN6thrust24THRUST_300001_SM_1000_NS8cuda_cub6__fill7functorINS7_6detail15normal_iteratorINS7_10device_ptrIiEEEEiEEEEvT0_T1_(
	.param .u64 _ZN3cub18CUB_300001_SM_10006detail8for_each13static_kernelINS2_12policy_hub_t12policy_500_tElN6thrust24THRUST_300001_SM_1000_NS8cuda_cub6__fill7functorINS7_6detail15normal_iteratorINS7_10device_ptrIiEEEEiEEEEvT0_T1__param_0,
	.param .align 8 .b8 _ZN3cub18CUB_300001_SM_10006detail8for_each13static_kernelINS2_12policy_hub_t12policy_500_tElN6thrust24THRUST_300001_SM_1000_NS8cuda_cub6__fill7functorINS7_6detail15normal_iteratorINS7_10device_ptrIiEEEEiEEEEvT0_T1__param_1[16]
)
.maxntid 256
{
	.reg .pred 	%p<4>;
	.reg .b16 	%rs<5>;
	.reg .b32 	%r<12>;
	.reg .b64 	%rd<17>;

	ld.param.u32 	%r3, [_ZN3cub18CUB_300001_SM_10006detail8for_each13static_kernelINS2_12policy_hub_t12policy_500_tElN6thrust24THRUST_300001_SM_1000_NS8cuda_cub6__fill7functorINS7_6detail15normal_iteratorINS7_10device_ptrIiEEEEiEEEEvT0_T1__param_1+8];
	ld.param.u64 	%rd5, [_ZN3cub18CUB_300001_SM_10006detail8for_each13static_kernelINS2_12policy_hub_t12policy_500_tElN6thrust24THRUST_300001_SM_1000_NS8cuda_cub6__fill7functorINS7_6detail15normal_iteratorINS7_10device_ptrIiEEEEiEEEEvT0_T1__param_1];
	ld.param.u64 	%rd6, [_ZN3cub18CUB_300001_SM_10006detail8for_each13static_kernelINS2_12policy_hub_t12policy_500_tElN6thrust24THRUST_300001_SM_1000_NS8cuda_cub6__fill7functorINS7_6detail15normal_iteratorINS7_10device_ptrIiEEEEiEEEEvT0_T1__param_0];
	mov.u32 	%r9, %ctaid.x;
	mul.wide.u32 	%rd1, %r9, 512;
	sub.s64 	%rd2, %rd6, %rd1;
	setp.lt.s64 	%p1, %rd2, 512;
	@%p1 bra 	$L__BB3_2;
	mov.u32 	%r11, %tid.x;
	cvta.to.global.u64 	%rd12, %rd5;
	cvt.u64.u32 	%rd13, %r11;
	add.s64 	%rd14, %rd1, %rd13;
	shl.b64 	%rd15, %rd14, 2;
	add.s64 	%rd16, %rd12, %rd15;
	st.global.u32 	[%rd16], %r3;
	st.global.u32 	[%rd16+1024], %r3;
	bra.uni 	$L__BB3_6;
$L__BB3_2:
	cvta.to.global.u64 	%rd7, %rd5;
	mov.u32 	%r2, %tid.x;
	cvt.s64.s32 	%rd3, %rd2;
	cvt.u64.u32 	%rd8, %r2;
	setp.le.s64 	%p2, %rd3, %rd8;
	add.s64 	%rd9, %rd1, %rd8;
	shl.b64 	%rd10, %rd9, 2;
	add.s64 	%rd4, %rd7, %rd10;
	@%p2 bra 	$L__BB3_4;
	st.global.u32 	[%rd4], %r3;
$L__BB3_4:
	add.s32 	%r10, %r2, 256;
	cvt.u64.u32 	%rd11, %r10;
	setp.le.s64 	%p3, %rd3, %rd11;
	@%p3 bra 	$L__BB3_6;
	st.global.u32 	[%rd4+1024], %r3;
$L__BB3_6:
	ret;

}
	// .globl	_ZN3cub18CUB_300001_SM_10006detail8for_each13static_kernelINS2_12policy_hub_t12policy_500_tElN6thrust24THRUST_300001_SM_1000_NS8cuda_cub20__uninitialized_copy7functorINS7_6detail15normal_iteratorINS7_10device_ptrIiEEEENS7_7pointerIiNS8_3tagENS7_11use_defaultESI_EEEEEEvT0_T1_
.visible .entry _ZN3cub18CUB_300001_SM_10006detail8for_each13static_kernelINS2_12policy_hub_t12policy_500_tElN6thrust24THRUST_300001_SM_1000_NS8cuda_cub20__uninitialized_copy7functorINS7_6detail15normal_iteratorINS7_10device_ptrIiEEEENS7_7pointerIiNS8_3tagENS7_11use_defaultESI_EEEEEEvT0_T1_(
	.param .u64 _ZN3cub18CUB_300001_SM_10006detail8for_each13static_kernelINS2_12policy_hub_t12policy_500_tElN6thrust24THRUST_300001_SM_1000_NS8cuda_cub20__uninitialized_copy7functorINS7_6detail15normal_iteratorINS7_10device_ptrIiEEEENS7_7pointerIiNS8_3tagENS7_11use_defaultESI_EEEEEEvT0_T1__param_0,
	.param .align 8 .b8 _ZN3cub18CUB_300001_SM_10006detail8for_each13static_kernelINS2_12policy_hub_t12policy_500_tElN6thrust24THRUST_300001_SM_1000_NS8cuda_cub20__uninitialized_copy7functorINS7_6detail15normal_iteratorINS7_10device_ptrIiEEEENS7_7pointerIiNS8_3tagENS7_11use_defaultESI_EEEEEEvT0_T1__param_1[16]
)
.maxntid 256
{
	.reg .pred 	%p<4>;
	.reg .b32 	%r<10>;
	.reg .b64 	%rd<26>;

	ld.param.u64 	%rd8, [_ZN3cub18CUB_300001_SM_10006detail8for_each13static_kernelINS2_12policy_hub_t12policy_500_tElN6thrust24THRUST_300001_SM_1000_NS8cuda_cub20__uninitialized_copy7functorINS7_6detail15normal_iteratorINS7_10device_ptrIiEEEENS7_7pointerIiNS8_3tagENS7_11use_defaultESI_EEEEEEvT0_T1__param_1+8];
	ld.param.u64 	%rd7, [_ZN3cub18CUB_300001_SM_10006detail8for_each13static_kernelINS2_12policy_hub_t12policy_500_tElN6thrust24THRUST_300001_SM_1000_NS8cuda_cub20__uninitialized_copy7functorINS7_6detail15normal_iteratorINS7_10device_ptrIiEEEENS7_7pointerIiNS8_3tagENS7_11use_defaultESI_EEEEEEvT0_T1__param_1];
	ld.param.u64 	%rd9, [_ZN3cub18CUB_300001_SM_10006detail8for_each13static_kernelINS2_12policy_hub_t12policy_500_tElN6thrust24THRUST_300001_SM_1000_NS8cuda_cub20__uninitialized_copy7functorINS7_6detail15normal_iteratorINS7_10device_ptrIiEEEENS7_7pointerIiNS8_3tagENS7_11use_defaultESI_EEEEEEvT0_T1__param_0];
	mov.u32 	%r1, %ctaid.x;
	mul.wide.u32 	%rd1, %r1, 512;
	sub.s64 	%rd2, %rd9, %rd1;
	setp.lt.s64 	%p1, %rd2, 512;
	@%p1 bra 	$L__BB4_2;
	mov.u32 	%r7, %tid.x;
	cvta.to.global.u64 	%rd19, %rd8;
	cvta.to.global.u64 	%rd20, %rd7;
	cvt.u64.u32 	%rd21, %r7;
	add.s64 	%rd22, %rd1, %rd21;
	shl.b64 	%rd23, %rd22, 2;
	add.s64 	%rd24, %rd20, %rd23;
	add.s64 	%rd25, %rd19, %rd23;
	ld.global.u32 	%r8, [%rd24];
	st.global.u32 	[%rd25], %r8;
	ld.global.u32 	%r9, [%rd24+1024];
	st.global.u32 	[%rd25+1024], %r9;
	bra.uni 	$L__BB4_6;
$L__BB4_2:
	cvta.to.global.u64 	%rd3, %rd7;
	cvta.to.global.u64 	%rd4, %rd8;
	mov.u32 	%r2, %tid.x;
	cvt.s64.s32 	%rd5, %rd2;
	cvt.u64.u32 	%rd6, %r2;
	setp.le.s64 	%p2, %rd5, %rd6;
	@%p2 bra 	$L__BB4_4;
	add.s64 	%rd10, %rd1, %rd6;
	shl.b64 	%rd11, %rd10, 2;
	add.s64 	%rd12, %rd3, %rd11;
	add.s64 	%rd13, %rd4, %rd11;
	ld.global.u32 	%r3, [%rd12];
	st.global.u32 	[%rd13], %r3;
$L__BB4_4:
	cvt.u32.u64 	%r4, %rd6;
	add.s32 	%r5, %r4, 256;
	cvt.u64.u32 	%rd14, %r5;
	setp.le.s64 	%p3, %rd5, %rd14;
	@%p3 bra 	$L__BB4_6;
	add.s64 	%rd15, %rd1, %rd6;
	shl.b64 	%rd16, %rd15, 2;
	add.s64 	%rd17, %rd3, %rd16;
	add.s64 	%rd18, %rd4, %rd16;
	ld.global.u32 	%r6, [%rd17+1024];
	st.global.u32 	[%rd18+1024], %r6;
$L__BB4_6:
	ret;

}
	// .globl	_ZN3cub18CUB_300001_SM_10006detail9transform16transform_kernelINS2_10policy_hubILb1EN4cuda3std3__45tupleIJN6thrust24THRUST_300001_SM_1000_NS6detail15normal_iteratorINSA_10device_ptrIiEEEESF_EEEE10policy1000Ei13saxpy_functorSF_JPiSK_EEEvT0_iT1_T2_DpNS2_10kernel_argIT3_EE
.visible .entry _ZN3cub18CUB_300001_SM_10006detail9transform16transform_kernelINS2_10policy_hubILb1EN4cuda3std3__45tupleIJN6thrust24THRUST_300001_SM_1000_NS6detail15normal_iteratorINSA_10device_ptrIiEEEESF_EEEE10policy1000Ei13saxpy_functorSF_JPiSK_EEEvT0_iT1_T2_DpNS2_10kernel_argIT3_EE(
	.param .u32 _ZN3cub18CUB_300001_SM_10006detail9transform16transform_kernelINS2_10policy_hubILb1EN4cuda3std3__45tupleIJN6thrust24THRUST_300001_SM_1000_NS6detail15normal_iteratorINSA_10device_ptrIiEEEESF_EEEE10policy1000Ei13saxpy_functorSF_JPiSK_EEEvT0_iT1_T2_DpNS2_10kernel_argIT3_EE_param_0,
	.param .u32 _ZN3cub18CUB_300001_SM_10006detail9transform16transform_kernelINS2_10policy_hubILb1EN4cuda3std3__45tupleIJN6thrust24THRUST_300001_SM_1000_NS6detail15normal_iteratorINSA_10device_ptrIiEEEESF_EEEE10policy1000Ei13saxpy_functorSF_JPiSK_EEEvT0_iT1_T2_DpNS2_10kernel_argIT3_EE_param_1,
	.param .align 4 .b8 _ZN3cub18CUB_300001_SM_10006detail9transform16transform_kernelINS2_10policy_hubILb1EN4cuda3std3__45tupleIJN6thrust24THRUST_300001_SM_1000_NS6detail15normal_iteratorINSA_10device_ptrIiEEEESF_EEEE10policy1000Ei13saxpy_functorSF_JPiSK_EEEvT0_iT1_T2_DpNS2_10kernel_argIT3_EE_param_2[4],
	.param .align 8 .b8 _ZN3cub18CUB_300001_SM_10006detail9transform16transform_kernelINS2_10policy_hubILb1EN4cuda3std3__45tupleIJN6thrust24THRUST_300001_SM_1000_NS6detail15normal_iteratorINSA_10device_ptrIiEEEESF_EEEE10policy1000Ei13saxpy_functorSF_JPiSK_EEEvT0_iT1_T2_DpNS2_10kernel_argIT3_EE_param_3[8],
	.param .align 8 .b8 _ZN3cub18CUB_300001_SM_10006detail9transform16transform_kernelINS2_10policy_hubILb1EN4cuda3std3__45tupleIJN6thrust24THRUST_300001_SM_1000_NS6detail15normal_iteratorINSA_10device_ptrIiEEEESF_EEEE10policy1000Ei13saxpy_functorSF_JPiSK_EEEvT0_iT1_T2_DpNS2_10kernel_argIT3_EE_param_4[16],
	.param .align 8 .b8 _ZN3cub18CUB_300001_SM_10006detail9transform16transform_kernelINS2_10policy_hubILb1EN4cuda3std3__45tupleIJN6thrust24THRUST_300001_SM_1000_NS6detail15normal_iteratorINSA_10device_ptrIiEEEESF_EEEE10policy1000Ei13saxpy_functorSF_JPiSK_EEEvT0_iT1_T2_DpNS2_10kernel_argIT3_EE_param_5[16]
)
.maxntid 128
{
	.reg .pred 	%p<38>;
	.reg .b32 	%r<171>;
	.reg .b32 	%f<93>;
	.reg .b64 	%rd<97>;

	ld.param.f32 	%f2, [_ZN3cub18CUB_300001_SM_10006detail9transform16transform_kernelINS2_10policy_hubILb1EN4cuda3std3__45tupleIJN6thrust24THRUST_300001_SM_1000_NS6detail15normal_iteratorINSA_10device_ptrIiEEEESF_EEEE10policy1000Ei13saxpy_functorSF_JPiSK_EEEvT0_iT1_T2_DpNS2_10kernel_argIT3_EE_param_2];
	ld.param.u32 	%r45, [_ZN3cub18CUB_300001_SM_10006detail9transform16transform_kernelINS2_10policy_hubILb1EN4cuda3std3__45tupleIJN6thrust24THRUST_300001_SM_1000_NS6detail15normal_iteratorINSA_10device_ptrIiEEEESF_EEEE10policy1000Ei13saxpy_functorSF_JPiSK_EEEvT0_iT1_T2_DpNS2_10kernel_argIT3_EE_param_0];
	ld.param.u64 	%rd27, [_ZN3cub18CUB_300001_SM_10006detail9transform16transform_kernelINS2_10policy_hubILb1EN4cuda3std3__45tupleIJN6thrust24THRUST_300001_SM_1000_NS6detail15normal_iteratorINSA_10device_ptrIiEEEESF_EEEE10policy1000Ei13saxpy_functorSF_JPiSK_EEEvT0_iT1_T2_DpNS2_10kernel_argIT3_EE_param_5];
	ld.param.u64 	%rd25, [_ZN3cub18CUB_300001_SM_10006detail9transform16transform_kernelINS2_10policy_hubILb1EN4cuda3std3__45tupleIJN6thrust24THRUST_300001_SM_1000_NS6detail15normal_iteratorINSA_10device_ptrIiEEEESF_EEEE10policy1000Ei13saxpy_functorSF_JPiSK_EEEvT0_iT1_T2_DpNS2_10kernel_argIT3_EE_param_4];
	ld.param.u64 	%rd29, [_ZN3cub18CUB_300001_SM_10006detail9transform16transform_kernelINS2_10policy_hubILb1EN4cuda3std3__45tupleIJN6thrust24THRUST_300001_SM_1000_NS6detail15normal_iteratorINSA_10device_ptrIiEEEESF_EEEE10policy1000Ei13saxpy_functorSF_JPiSK_EEEvT0_iT1_T2_DpNS2_10kernel_argIT3_EE_param_3];
	ld.param.u32 	%r44, [_ZN3cub18CUB_300001_SM_10006detail9transform16transform_kernelINS2_10policy_hubILb1EN4cuda3std3__45tupleIJN6thrust24THRUST_300001_SM_1000_NS6detail15normal_iteratorINSA_10device_ptrIiEEEESF_EEEE10policy1000Ei13saxpy_functorSF_JPiSK_EEEvT0_iT1_T2_DpNS2_10kernel_argIT3_EE_param_1];
	cvta.to.global.u64 	%rd1, %rd29;
	cvta.to.global.u64 	%rd2, %rd25;
	cvta.to.global.u64 	%rd3, %rd27;
	shl.b32 	%r1, %r44, 7;
	mov.u32 	%r46, %ctaid.x;
	mul.lo.s32 	%r2, %r1, %r46;
	sub.s32 	%r3, %r45, %r2;
	min.s32 	%r4, %r1, %r3;
	shl.b32 	%r5, %r4, 2;
	mov.u32 	%r6, %tid.x;
	shl.b32 	%r161, %r6, 7;
	setp.ge.s32 	%p1, %r161, %r5;
	@%p1 bra 	$L__BB5_5;
	mul.wide.u32 	%rd4, %r6, 128;
	add.s64 	%rd30, %rd2, %rd4;
	mul.wide.s32 	%rd5, %r2, 4;
	add.s64 	%rd94, %rd30, %rd5;
	mov.u32 	%r160, %r161;
$L__BB5_2:
	.pragma "nounroll";
	// begin inline asm
	prefetch.global.L2 [%rd94];
	// end inline asm
	add.s32 	%r160, %r160, 16384;
	add.s64 	%rd94, %rd94, 16384;
	setp.lt.s32 	%p2, %r160, %r5;
	@%p2 bra 	$L__BB5_2;
	add.s64 	%rd32, %rd3, %rd4;
	add.s64 	%rd95, %rd32, %rd5;
$L__BB5_4:
	.pragma "nounroll";
	// begin inline asm
	prefetch.global.L2 [%rd95];
	// end inline asm
	add.s32 	%r161, %r161, 16384;
	add.s64 	%rd95, %rd95, 16384;
	setp.lt.s32 	%p3, %r161, %r5;
	@%p3 bra 	$L__BB5_4;
$L__BB5_5:
	mul.wide.s32 	%rd96, %r2, 4;
	add.s64 	%rd12, %rd2, %rd96;
	add.s64 	%rd13, %rd3, %rd96;
	add.s64 	%rd14, %rd1, %rd96;
	setp.gt.s32 	%p4, %r1, %r3;
	@%p4 bra 	$L__BB5_18;
	setp.lt.s32 	%p5, %r44, 1;
	@%p5 bra 	$L__BB5_59;
	setp.lt.u32 	%p6, %r44, 8;
	mov.b32 	%r169, 0;
	@%p6 bra 	$L__BB5_10;
	and.b32  	%r48, %r44, 2147483640;
	neg.s32 	%r163, %r48;
	mul.wide.u32 	%rd35, %r6, 4;
	add.s64 	%rd15, %rd1, %rd35;
	add.s64 	%rd36, %rd96, 1536;
	add.s64 	%rd17, %rd2, %rd36;
	add.s32 	%r162, %r6, 128;
	add.s64 	%rd18, %rd3, %rd36;
	add.s64 	%rd19, %rd1, %rd36;
$L__BB5_9:
	.pragma "nounroll";
	and.b32  	%r169, %r44, 2147483640;
	mul.wide.s32 	%rd37, %r162, 4;
	add.s64 	%rd38, %rd17, %rd37;
	add.s64 	%rd39, %rd18, %rd37;
	add.s64 	%rd40, %rd19, %rd37;
	cvta.to.global.u64 	%rd41, %rd25;
	mul.wide.u32 	%rd42, %r6, 4;
	add.s64 	%rd43, %rd41, %rd42;
	add.s64 	%rd44, %rd43, %rd96;
	cvta.to.global.u64 	%rd45, %rd27;
	add.s64 	%rd46, %rd45, %rd42;
	add.s64 	%rd47, %rd46, %rd96;
	ld.global.u32 	%r49, [%rd44];
	cvt.rn.f32.s32 	%f3, %r49;
	ld.global.u32 	%r50, [%rd47];
	cvt.rn.f32.s32 	%f4, %r50;
	fma.rn.f32 	%f5, %f2, %f3, %f4;
	cvt.rzi.s32.f32 	%r51, %f5;
	add.s64 	%rd48, %rd15, %rd96;
	st.global.u32 	[%rd48], %r51;
	ld.global.u32 	%r52, [%rd38+-1536];
	cvt.rn.f32.s32 	%f6, %r52;
	ld.global.u32 	%r53, [%rd39+-1536];
	cvt.rn.f32.s32 	%f7, %r53;
	fma.rn.f32 	%f8, %f2, %f6, %f7;
	cvt.rzi.s32.f32 	%r54, %f8;
	st.global.u32 	[%rd40+-1536], %r54;
	ld.global.u32 	%r55, [%rd38+-1024];
	cvt.rn.f32.s32 	%f9, %r55;
	ld.global.u32 	%r56, [%rd39+-1024];
	cvt.rn.f32.s32 	%f10, %r56;
	fma.rn.f32 	%f11, %f2, %f9, %f10;
	cvt.rzi.s32.f32 	%r57, %f11;
	st.global.u32 	[%rd40+-1024], %r57;
	ld.global.u32 	%r58, [%rd38+-512];
	cvt.rn.f32.s32 	%f12, %r58;
	ld.global.u32 	%r59, [%rd39+-512];
	cvt.rn.f32.s32 	%f13, %r59;
	fma.rn.f32 	%f14, %f2, %f12, %f13;
	cvt.rzi.s32.f32 	%r60, %f14;
	st.global.u32 	[%rd40+-512], %r60;
	ld.global.u32 	%r61, [%rd38];
	cvt.rn.f32.s32 	%f15, %r61;
	ld.global.u32 	%r62, [%rd39];
	cvt.rn.f32.s32 	%f16, %r62;
	fma.rn.f32 	%f17, %f2, %f15, %f16;
	cvt.rzi.s32.f32 	%r63, %f17;
	st.global.u32 	[%rd40], %r63;
	ld.global.u32 	%r64, [%rd38+512];
	cvt.rn.f32.s32 	%f18, %r64;
	ld.global.u32 	%r65, [%rd39+512];
	cvt.rn.f32.s32 	%f19, %r65;
	fma.rn.f32 	%f20, %f2, %f18, %f19;
	cvt.rzi.s32.f32 	%r66, %f20;
	st.global.u32 	[%rd40+512], %r66;
	ld.global.u32 	%r67, [%rd38+1024];
	cvt.rn.f32.s32 	%f21, %r67;
	ld.global.u32 	%r68, [%rd39+1024];
	cvt.rn.f32.s32 	%f22, %r68;
	fma.rn.f32 	%f23, %f2, %f21, %f22;
	cvt.rzi.s32.f32 	%r69, %f23;
	st.global.u32 	[%rd40+1024], %r69;
	ld.global.u32 	%r70, [%rd38+1536];
	cvt.rn.f32.s32 	%f24, %r70;
	ld.global.u32 	%r71, [%rd39+1536];
	cvt.rn.f32.s32 	%f25, %r71;
	fma.rn.f32 	%f26, %f2, %f24, %f25;
	cvt.rzi.s32.f32 	%r72, %f26;
	st.global.u32 	[%rd40+1536], %r72;
	add.s32 	%r163, %r163, 8;
	add.s64 	%rd96, %rd96, 4096;
	add.s32 	%r162, %r162, 1024;
	setp.eq.s32 	%p7, %r163, 0;
	@%p7 bra 	$L__BB5_10;
	bra.uni 	$L__BB5_9;
$L__BB5_10:
	and.b32  	%r38, %r44, 7;
	setp.eq.s32 	%p8, %r38, 0;
	@%p8 bra 	$L__BB5_59;
	and.b32  	%r39, %r44, 3;
	setp.lt.u32 	%p9, %r38, 4;
	@%p9 bra 	$L__BB5_13;
	shl.b32 	%r73, %r169, 7;
	add.s32 	%r74, %r73, %r6;
	mul.wide.s32 	%rd49, %r74, 4;
	add.s64 	%rd50, %rd12, %rd49;
	add.s64 	%rd51, %rd13, %rd49;
	ld.global.u32 	%r75, [%rd50];
	cvt.rn.f32.s32 	%f27, %r75;
	ld.global.u32 	%r76, [%rd51];
	cvt.rn.f32.s32 	%f28, %r76;
	fma.rn.f32 	%f29, %f2, %f27, %f28;
	cvt.rzi.s32.f32 	%r77, %f29;
	add.s64 	%rd52, %rd14, %rd49;
	st.global.u32 	[%rd52], %r77;
	ld.global.u32 	%r78, [%rd50+512];
	cvt.rn.f32.s32 	%f30, %r78;
	ld.global.u32 	%r79, [%rd51+512];
	cvt.rn.f32.s32 	%f31, %r79;
	fma.rn.f32 	%f32, %f2, %f30, %f31;
	cvt.rzi.s32.f32 	%r80, %f32;
	st.global.u32 	[%rd52+512], %r80;
	ld.global.u32 	%r81, [%rd50+1024];
	cvt.rn.f32.s32 	%f33, %r81;
	ld.global.u32 	%r82, [%rd51+1024];
	cvt.rn.f32.s32 	%f34, %r82;
	fma.rn.f32 	%f35, %f2, %f33, %f34;
	cvt.rzi.s32.f32 	%r83, %f35;
	st.global.u32 	[%rd52+1024], %r83;
	ld.global.u32 	%r84, [%rd50+1536];
	cvt.rn.f32.s32 	%f36, %r84;
	ld.global.u32 	%r85, [%rd51+1536];
	cvt.rn.f32.s32 	%f37, %r85;
	fma.rn.f32 	%f38, %f2, %f36, %f37;
	cvt.rzi.s32.f32 	%r86, %f38;
	st.global.u32 	[%rd52+1536], %r86;
	add.s32 	%r169, %r169, 4;
$L__BB5_13:
	setp.eq.s32 	%p10, %r39, 0;
	@%p10 bra 	$L__BB5_59;
	setp.eq.s32 	%p11, %r39, 1;
	@%p11 bra 	$L__BB5_16;
	shl.b32 	%r87, %r169, 7;
	add.s32 	%r88, %r87, %r6;
	mul.wide.s32 	%rd53, %r88, 4;
	add.s64 	%rd54, %rd12, %rd53;
	add.s64 	%rd55, %rd13, %rd53;
	ld.global.u32 	%r89, [%rd54];
	cvt.rn.f32.s32 	%f39, %r89;
	ld.global.u32 	%r90, [%rd55];
	cvt.rn.f32.s32 	%f40, %r90;
	fma.rn.f32 	%f41, %f2, %f39, %f40;
	cvt.rzi.s32.f32 	%r91, %f41;
	add.s64 	%rd56, %rd14, %rd53;
	st.global.u32 	[%rd56], %r91;
	ld.global.u32 	%r92, [%rd54+512];
	cvt.rn.f32.s32 	%f42, %r92;
	ld.global.u32 	%r93, [%rd55+512];
	cvt.rn.f32.s32 	%f43, %r93;
	fma.rn.f32 	%f44, %f2, %f42, %f43;
	cvt.rzi.s32.f32 	%r94, %f44;
	st.global.u32 	[%rd56+512], %r94;
	add.s32 	%r169, %r169, 2;
$L__BB5_16:
	and.b32  	%r95, %r44, 1;
	setp.eq.b32 	%p12, %r95, 1;
	not.pred 	%p13, %p12;
	@%p13 bra 	$L__BB5_59;
	shl.b32 	%r96, %r169, 7;
	add.s32 	%r97, %r96, %r6;
	mul.wide.s32 	%rd57, %r97, 4;
	add.s64 	%rd58, %rd12, %rd57;
	add.s64 	%rd59, %rd13, %rd57;
	ld.global.u32 	%r98, [%rd58];
	cvt.rn.f32.s32 	%f45, %r98;
	ld.global.u32 	%r99, [%rd59];
	cvt.rn.f32.s32 	%f46, %r99;
	fma.rn.f32 	%f47, %f2, %f45, %f46;
	cvt.rzi.s32.f32 	%r100, %f47;
	add.s64 	%rd60, %rd14, %rd57;
	st.global.u32 	[%rd60], %r100;
	bra.uni 	$L__BB5_59;
$L__BB5_18:
	setp.lt.s32 	%p14, %r44, 1;
	@%p14 bra 	$L__BB5_59;
	and.b32  	%r14, %r44, 7;
	setp.lt.u32 	%p15, %r44, 8;
	mov.b32 	%r165, 0;
	@%p15 bra 	$L__BB5_38;
	and.b32  	%r165, %r44, 2147483640;
	mov.b32 	%r164, 0;
$L__BB5_21:
	.pragma "nounroll";
	shl.b32 	%r103, %r164, 7;
	add.s32 	%r22, %r103, %r6;
	setp.ge.s32 	%p16, %r22, %r4;
	@%p16 bra 	$L__BB5_23;
	mul.wide.u32 	%rd61, %r22, 4;
	add.s64 	%rd62, %rd12, %rd61;
	add.s64 	%rd63, %rd13, %rd61;
	ld.global.u32 	%r104, [%rd62];
	cvt.rn.f32.s32 	%f48, %r104;
	ld.global.u32 	%r105, [%rd63];
	cvt.rn.f32.s32 	%f49, %r105;
	fma.rn.f32 	%f50, %f2, %f48, %f49;
	cvt.rzi.s32.f32 	%r106, %f50;
	add.s64 	%rd64, %rd14, %rd61;
	st.global.u32 	[%rd64], %r106;
$L__BB5_23:
	add.s32 	%r107, %r22, 128;
	setp.ge.s32 	%p17, %r107, %r4;
	mul.wide.s32 	%rd65, %r107, 4;
	add.s64 	%rd22, %rd12, %rd65;
	add.s64 	%rd23, %rd13, %rd65;
	add.s64 	%rd24, %rd14, %rd65;
	@%p17 bra 	$L__BB5_25;
	ld.global.u32 	%r108, [%rd22];
	cvt.rn.f32.s32 	%f51, %r108;
	ld.global.u32 	%r109, [%rd23];
	cvt.rn.f32.s32 	%f52, %r109;
	fma.rn.f32 	%f53, %f2, %f51, %f52;
	cvt.rzi.s32.f32 	%r110, %f53;
	st.global.u32 	[%rd24], %r110;
$L__BB5_25:
	add.s32 	%r111, %r22, 256;
	setp.ge.s32 	%p18, %r111, %r4;
	@%p18 bra 	$L__BB5_27;
	ld.global.u32 	%r112, [%rd22+512];
	cvt.rn.f32.s32 	%f54, %r112;
	ld.global.u32 	%r113, [%rd23+512];
	cvt.rn.f32.s32 	%f55, %r113;
	fma.rn.f32 	%f56, %f2, %f54, %f55;
	cvt.rzi.s32.f32 	%r114, %f56;
	st.global.u32 	[%rd24+512], %r114;
$L__BB5_27:
	add.s32 	%r115, %r22, 384;
	setp.ge.s32 	%p19, %r115, %r4;
	@%p19 bra 	$L__BB5_29;
	ld.global.u32 	%r116, [%rd22+1024];
	cvt.rn.f32.s32 	%f57, %r116;
	ld.global.u32 	%r117, [%rd23+1024];
	cvt.rn.f32.s32 	%f58, %r117;
	fma.rn.f32 	%f59, %f2, %f57, %f58;
	cvt.rzi.s32.f32 	%r118, %f59;
	st.global.u32 	[%rd24+1024], %r118;
$L__BB5_29:
	add.s32 	%r119, %r22, 512;
	setp.ge.s32 	%p20, %r119, %r4;
	@%p20 bra 	$L__BB5_31;
	ld.global.u32 	%r120, [%rd22+1536];
	cvt.rn.f32.s32 	%f60, %r120;
	ld.global.u32 	%r121, [%rd23+1536];
	cvt.rn.f32.s32 	%f61, %r121;
	fma.rn.f32 	%f62, %f2, %f60, %f61;
	cvt.rzi.s32.f32 	%r122, %f62;
	st.global.u32 	[%rd24+1536], %r122;
$L__BB5_31:
	add.s32 	%r123, %r22, 640;
	setp.ge.s32 	%p21, %r123, %r4;
	@%p21 bra 	$L__BB5_33;
	ld.global.u32 	%r124, [%rd22+2048];
	cvt.rn.f32.s32 	%f63, %r124;
	ld.global.u32 	%r125, [%rd23+2048];
	cvt.rn.f32.s32 	%f64, %r125;
	fma.rn.f32 	%f65, %f2, %f63, %f64;
	cvt.rzi.s32.f32 	%r126, %f65;
	st.global.u32 	[%rd24+2048], %r126;
$L__BB5_33:
	add.s32 	%r127, %r22, 768;
	setp.ge.s32 	%p22, %r127, %r4;
	@%p22 bra 	$L__BB5_35;
	ld.global.u32 	%r128, [%rd22+2560];
	cvt.rn.f32.s32 	%f66, %r128;
	ld.global.u32 	%r129, [%rd23+2560];
	cvt.rn.f32.s32 	%f67, %r129;
	fma.rn.f32 	%f68, %f2, %f66, %f67;
	cvt.rzi.s32.f32 	%r130, %f68;
	st.global.u32 	[%rd24+2560], %r130;
$L__BB5_35:
	add.s32 	%r131, %r22, 896;
	setp.ge.s32 	%p23, %r131, %r4;
	@%p23 bra 	$L__BB5_37;
	ld.global.u32 	%r132, [%rd22+3072];
	cvt.rn.f32.s32 	%f69, %r132;
	ld.global.u32 	%r133, [%rd23+3072];
	cvt.rn.f32.s32 	%f70, %r133;
	fma.rn.f32 	%f71, %f2, %f69, %f70;
	cvt.rzi.s32.f32 	%r134, %f71;
	st.global.u32 	[%rd24+3072], %r134;
$L__BB5_37:
	add.s32 	%r164, %r164, 8;
	setp.ne.s32 	%p24, %r164, %r165;
	@%p24 bra 	$L__BB5_21;
$L__BB5_38:
	setp.eq.s32 	%p25, %r14, 0;
	@%p25 bra 	$L__BB5_59;
	and.b32  	%r25, %r44, 3;
	setp.lt.u32 	%p26, %r14, 4;
	@%p26 bra 	$L__BB5_49;
	shl.b32 	%r135, %r165, 7;
	add.s32 	%r26, %r135, %r6;
	setp.ge.s32 	%p27, %r26, %r4;
	@%p27 bra 	$L__BB5_42;
	mul.wide.s32 	%rd66, %r26, 4;
	add.s64 	%rd67, %rd12, %rd66;
	add.s64 	%rd68, %rd13, %rd66;
	ld.global.u32 	%r136, [%rd67];
	cvt.rn.f32.s32 	%f72, %r136;
	ld.global.u32 	%r137, [%rd68];
	cvt.rn.f32.s32 	%f73, %r137;
	fma.rn.f32 	%f74, %f2, %f72, %f73;
	cvt.rzi.s32.f32 	%r138, %f74;
	add.s64 	%rd69, %rd14, %rd66;
	st.global.u32 	[%rd69], %r138;
$L__BB5_42:
	add.s32 	%r27, %r26, 128;
	setp.ge.s32 	%p28, %r27, %r4;
	@%p28 bra 	$L__BB5_44;
	mul.wide.s32 	%rd70, %r27, 4;
	add.s64 	%rd71, %rd12, %rd70;
	add.s64 	%rd72, %rd13, %rd70;
	ld.global.u32 	%r139, [%rd71];
	cvt.rn.f32.s32 	%f75, %r139;
	ld.global.u32 	%r140, [%rd72];
	cvt.rn.f32.s32 	%f76, %r140;
	fma.rn.f32 	%f77, %f2, %f75, %f76;
	cvt.rzi.s32.f32 	%r141, %f77;
	add.s64 	%rd73, %rd14, %rd70;
	st.global.u32 	[%rd73], %r141;
$L__BB5_44:
	add.s32 	%r28, %r26, 256;
	setp.ge.s32 	%p29, %r28, %r4;
	@%p29 bra 	$L__BB5_46;
	mul.wide.s32 	%rd74, %r28, 4;
	add.s64 	%rd75, %rd12, %rd74;
	add.s64 	%rd76, %rd13, %rd74;
	ld.global.u32 	%r142, [%rd75];
	cvt.rn.f32.s32 	%f78, %r142;
	ld.global.u32 	%r143, [%rd76];
	cvt.rn.f32.s32 	%f79, %r143;
	fma.rn.f32 	%f80, %f2, %f78, %f79;
	cvt.rzi.s32.f32 	%r144, %f80;
	add.s64 	%rd77, %rd14, %rd74;
	st.global.u32 	[%rd77], %r144;
$L__BB5_46:
	add.s32 	%r29, %r26, 384;
	setp.ge.s32 	%p30, %r29, %r4;
	@%p30 bra 	$L__BB5_48;
	mul.wide.s32 	%rd78, %r29, 4;
	add.s64 	%rd79, %rd12, %rd78;
	add.s64 	%rd80, %rd13, %rd78;
	ld.global.u32 	%r145, [%rd79];
	cvt.rn.f32.s32 	%f81, %r145;
	ld.global.u32 	%r146, [%rd80];
	cvt.rn.f32.s32 	%f82, %r146;
	fma.rn.f32 	%f83, %f2, %f81, %f82;
	cvt.rzi.s32.f32 	%r147, %f83;
	add.s64 	%rd81, %rd14, %rd78;
	st.global.u32 	[%rd81], %r147;
$L__BB5_48:
	add.s32 	%r165, %r165, 4;
$L__BB5_49:
	setp.eq.s32 	%p31, %r25, 0;
	@%p31 bra 	$L__BB5_59;
	setp.eq.s32 	%p32, %r25, 1;
	@%p32 bra 	$L__BB5_56;
	shl.b32 	%r148, %r165, 7;
	add.s32 	%r32, %r148, %r6;
	setp.ge.s32 	%p33, %r32, %r4;
	@%p33 bra 	$L__BB5_53;
	mul.wide.s32 	%rd82, %r32, 4;
	add.s64 	%rd83, %rd12, %rd82;
	add.s64 	%rd84, %rd13, %rd82;
	ld.global.u32 	%r149, [%rd83];
	cvt.rn.f32.s32 	%f84, %r149;
	ld.global.u32 	%r150, [%rd84];
	cvt.rn.f32.s32 	%f85, %r150;
	fma.rn.f32 	%f86, %f2, %f84, %f85;
	cvt.rzi.s32.f32 	%r151, %f86;
	add.s64 	%rd85, %rd14, %rd82;
	st.global.u32 	[%rd85], %r151;
$L__BB5_53:
	add.s32 	%r33, %r32, 128;
	setp.ge.s32 	%p34, %r33, %r4;
	@%p34 bra 	$L__BB5_55;
	mul.wide.s32 	%rd86, %r33, 4;
	add.s64 	%rd87, %rd12, %rd86;
	add.s64 	%rd88, %rd13, %rd86;
	ld.global.u32 	%r152, [%rd87];
	cvt.rn.f32.s32 	%f87, %r152;
	ld.global.u32 	%r153, [%rd88];
	cvt.rn.f32.s32 	%f88, %r153;
	fma.rn.f32 	%f89, %f2, %f87, %f88;
	cvt.rzi.s32.f32 	%r154, %f89;
	add.s64 	%rd89, %rd14, %rd86;
	st.global.u32 	[%rd89], %r154;
$L__BB5_55:
	add.s32 	%r165, %r165, 2;
$L__BB5_56:
	and.b32  	%r155, %r44, 1;
	setp.eq.b32 	%p35, %r155, 1;
	not.pred 	%p36, %p35;
	@%p36 bra 	$L__BB5_59;
	shl.b32 	%r156, %r165, 7;
	add.s32 	%r36, %r156, %r6;
	setp.ge.s32 	%p37, %r36, %r4;
	@%p37 bra 	$L__BB5_59;
	mul.wide.s32 	%rd90, %r36, 4;
	add.s64 	%rd91, %rd12, %rd90;
	add.s64 	%rd92, %rd13, %rd90;
	ld.global.u32 	%r157, [%rd91];
	cvt.rn.f32.s32 	%f90, %r157;
	ld.global.u32 	%r158, [%rd92];
	cvt.rn.f32.s32 	%f91, %r158;
	fma.rn.f32 	%f92, %f2, %f90, %f91;
	cvt.rzi.s32.f32 	%r159, %f92;
	add.s64 	%rd93, %rd14, %rd90;
	st.global.u32 	[%rd93], %r159;
$L__BB5_59:
	ret;

}
	// .globl	_ZN3cub18CUB_300001_SM_10006detail9transform16transform_kernelINS2_10policy_hubILb1EN4cuda3std3__45tupleIJN6thrust24THRUST_300001_SM_1000_NS6detail15normal_iteratorINSA_10device_ptrIiEEEESF_EEEE10policy1000El13saxpy_functorSF_JPiSK_EEEvT0_iT1_T2_DpNS2_10kernel_argIT3_EE
.visible .entry _ZN3cub18CUB_300001_SM_10006detail9transform16transform_kernelINS2_10policy_hubILb1EN4cuda3std3__45tupleIJN6thrust24THRUST_300001_SM_1000_NS6detail15normal_iteratorINSA_10device_ptrIiEEEESF_EEEE10policy1000El13saxpy_functorSF_JPiSK_EEEvT0_iT1_T2_DpNS2_10kernel_argIT3_EE(
	.param .u64 _ZN3cub18CUB_300001_SM_10006detail9transform16transform_kernelINS2_10policy_hubILb1EN4cuda3std3__45tupleIJN6thrust24THRUST_300001_SM_1000_NS6detail15normal_iteratorINSA_10device_ptrIiEEEESF_EEEE10policy1000El13saxpy_functorSF_JPiSK_EEEvT0_iT1_T2_DpNS2_10kernel_argIT3_EE_param_0,
	.param .u32 _ZN3cub18CUB_300001_SM_10006detail9transform16transform_kernelINS2_10policy_hubILb1EN4cuda3std3__45tupleIJN6thrust24THRUST_300001_SM_1000_NS6detail15normal_iteratorINSA_10device_ptrIiEEEESF_EEEE10policy1000El13saxpy_functorSF_JPiSK_EEEvT0_iT1_T2_DpNS2_10kernel_argIT3_EE_param_1,
	.param .align 4 .b8 _ZN3cub18CUB_300001_SM_10006detail9transform16transform_kernelINS2_10policy_hubILb1EN4cuda3std3__45tupleIJN6thrust24THRUST_300001_SM_1000_NS6detail15normal_iteratorINSA_10device_ptrIiEEEESF_EEEE10policy1000El13saxpy_functorSF_JPiSK_EEEvT0_iT1_T2_DpNS2_10kernel_argIT3_EE_param_2[4],
	.param .align 8 .b8 _ZN3cub18CUB_300001_SM_10006detail9transform16transform_kernelINS2_10policy_hubILb1EN4cuda3std3__45tupleIJN6thrust24THRUST_300001_SM_1000_NS6detail15normal_iteratorINSA_10device_ptrIiEEEESF_EEEE10policy1000El13saxpy_functorSF_JPiSK_EEEvT0_iT1_T2_DpNS2_10kernel_argIT3_EE_param_3[8],
	.param .align 8 .b8 _ZN3cub18CUB_300001_SM_10006detail9transform16transform_kernelINS2_10policy_hubILb1EN4cuda3std3__45tupleIJN6thrust24THRUST_300001_SM_1000_NS6detail15normal_iteratorINSA_10device_ptrIiEEEESF_EEEE10policy1000El13saxpy_functorSF_JPiSK_EEEvT0_iT1_T2_DpNS2_10kernel_argIT3_EE_param_4[16],
	.param .align 8 .b8 _ZN3cub18CUB_300001_SM_10006detail9transform16transform_kernelINS2_10policy_hubILb1EN4cuda3std3__45tupleIJN6thrust24THRUST_300001_SM_1000_NS6detail15normal_iteratorINSA_10device_ptrIiEEEESF_EEEE10policy1000El13saxpy_functorSF_JPiSK_EEEvT0_iT1_T2_DpNS2_10kernel_argIT3_EE_param_5[16]
)
.maxntid 128
{
	.reg .pred 	%p<38>;
	.reg .b32 	%r<168>;
	.reg .b32 	%f<93>;
	.reg .b64 	%rd<103>;

	ld.param.f32 	%f2, [_ZN3cub18CUB_300001_SM_10006detail9transform16transform_kernelINS2_10policy_hubILb1EN4cuda3std3__45tupleIJN6thrust24THRUST_300001_SM_1000_NS6detail15normal_iteratorINSA_10device_ptrIiEEEESF_EEEE10policy1000El13saxpy_functorSF_JPiSK_EEEvT0_iT1_T2_DpNS2_10kernel_argIT3_EE_param_2];
	ld.param.u64 	%rd30, [_ZN3cub18CUB_300001_SM_10006detail9transform16transform_kernelINS2_10policy_hubILb1EN4cuda3std3__45tupleIJN6thrust24THRUST_300001_SM_1000_NS6detail15normal_iteratorINSA_10device_ptrIiEEEESF_EEEE10policy1000El13saxpy_functorSF_JPiSK_EEEvT0_iT1_T2_DpNS2_10kernel_argIT3_EE_param_0];
	ld.param.u64 	%rd28, [_ZN3cub18CUB_300001_SM_10006detail9transform16transform_kernelINS2_10policy_hubILb1EN4cuda3std3__45tupleIJN6thrust24THRUST_300001_SM_1000_NS6detail15normal_iteratorINSA_10device_ptrIiEEEESF_EEEE10policy1000El13saxpy_functorSF_JPiSK_EEEvT0_iT1_T2_DpNS2_10kernel_argIT3_EE_param_5];
	ld.param.u64 	%rd26, [_ZN3cub18CUB_300001_SM_10006detail9transform16transform_kernelINS2_10policy_hubILb1EN4cuda3std3__45tupleIJN6thrust24THRUST_300001_SM_1000_NS6detail15normal_iteratorINSA_10device_ptrIiEEEESF_EEEE10policy1000El13saxpy_functorSF_JPiSK_EEEvT0_iT1_T2_DpNS2_10kernel_argIT3_EE_param_4];
	ld.param.u64 	%rd31, [_ZN3cub18CUB_300001_SM_10006detail9transform16transform_kernelINS2_10policy_hubILb1EN4cuda3std3__45tupleIJN6thrust24THRUST_300001_SM_1000_NS6detail15normal_iteratorINSA_10device_ptrIiEEEESF_EEEE10policy1000El13saxpy_functorSF_JPiSK_EEEvT0_iT1_T2_DpNS2_10kernel_argIT3_EE_param_3];
	ld.param.u32 	%r42, [_ZN3cub18CUB_300001_SM_10006detail9transform16transform_kernelINS2_10policy_hubILb1EN4cuda3std3__45tupleIJN6thrust24THRUST_300001_SM_1000_NS6detail15normal_iteratorINSA_10device_ptrIiEEEESF_EEEE10policy1000El13saxpy_functorSF_JPiSK_EEEvT0_iT1_T2_DpNS2_10kernel_argIT3_EE_param_1];
	cvta.to.global.u64 	%rd1, %rd31;
	cvta.to.global.u64 	%rd2, %rd26;
	cvta.to.global.u64 	%rd3, %rd28;
	shl.b32 	%r1, %r42, 7;
	mov.u32 	%r43, %ctaid.x;
	cvt.u64.u32 	%rd32, %r43;
	cvt.s64.s32 	%rd33, %r1;
	mul.lo.s64 	%rd4, %rd33, %rd32;
	sub.s64 	%rd34, %rd30, %rd4;
	min.s64 	%rd35, %rd34, %rd33;
	cvt.u32.u64 	%r2, %rd35;
	shl.b32 	%r3, %r2, 2;
	mov.u32 	%r4, %tid.x;
	shl.b32 	%r158, %r4, 7;
	setp.ge.s32 	%p1, %r158, %r3;
	@%p1 bra 	$L__BB6_5;
	shl.b64 	%rd5, %rd4, 2;
	add.s64 	%rd36, %rd2, %rd5;
	mul.wide.u32 	%rd6, %r4, 128;
	add.s64 	%rd100, %rd36, %rd6;
	mov.u32 	%r157, %r158;
$L__BB6_2:
	.pragma "nounroll";
	// begin inline asm
	prefetch.global.L2 [%rd100];
	// end inline asm
	add.s32 	%r157, %r157, 16384;
	add.s64 	%rd100, %rd100, 16384;
	setp.lt.s32 	%p2, %r157, %r3;
	@%p2 bra 	$L__BB6_2;
	add.s64 	%rd38, %rd3, %rd5;
	add.s64 	%rd101, %rd38, %rd6;
$L__BB6_4:
	.pragma "nounroll";
	// begin inline asm
	prefetch.global.L2 [%rd101];
	// end inline asm
	add.s32 	%r158, %r158, 16384;
	add.s64 	%rd101, %rd101, 16384;
	setp.lt.s32 	%p3, %r158, %r3;
	@%p3 bra 	$L__BB6_4;
$L__BB6_5:
	shl.b64 	%rd102, %rd4, 2;
	add.s64 	%rd13, %rd2, %rd102;
	add.s64 	%rd14, %rd3, %rd102;
	add.s64 	%rd15, %rd1, %rd102;
	setp.eq.s32 	%p4, %r1, %r2;
	@%p4 bra 	$L__BB6_47;
	setp.lt.s32 	%p5, %r42, 1;
	@%p5 bra 	$L__BB6_59;
	and.b32  	%r10, %r42, 7;
	setp.lt.u32 	%p6, %r42, 8;
	mov.b32 	%r165, 0;
	@%p6 bra 	$L__BB6_26;
	and.b32  	%r165, %r42, 2147483640;
	mov.b32 	%r161, 0;
$L__BB6_9:
	.pragma "nounroll";
	shl.b32 	%r46, %r161, 7;
	add.s32 	%r20, %r46, %r4;
	setp.ge.s32 	%p7, %r20, %r2;
	@%p7 bra 	$L__BB6_11;
	mul.wide.u32 	%rd41, %r20, 4;
	add.s64 	%rd42, %rd13, %rd41;
	add.s64 	%rd43, %rd14, %rd41;
	ld.global.u32 	%r47, [%rd42];
	cvt.rn.f32.s32 	%f3, %r47;
	ld.global.u32 	%r48, [%rd43];
	cvt.rn.f32.s32 	%f4, %r48;
	fma.rn.f32 	%f5, %f2, %f3, %f4;
	cvt.rzi.s32.f32 	%r49, %f5;
	add.s64 	%rd44, %rd15, %rd41;
	st.global.u32 	[%rd44], %r49;
$L__BB6_11:
	add.s32 	%r50, %r20, 128;
	setp.ge.s32 	%p8, %r50, %r2;
	mul.wide.s32 	%rd45, %r50, 4;
	add.s64 	%rd23, %rd13, %rd45;
	add.s64 	%rd24, %rd14, %rd45;
	add.s64 	%rd25, %rd15, %rd45;
	@%p8 bra 	$L__BB6_13;
	ld.global.u32 	%r51, [%rd23];
	cvt.rn.f32.s32 	%f6, %r51;
	ld.global.u32 	%r52, [%rd24];
	cvt.rn.f32.s32 	%f7, %r52;
	fma.rn.f32 	%f8, %f2, %f6, %f7;
	cvt.rzi.s32.f32 	%r53, %f8;
	st.global.u32 	[%rd25], %r53;
$L__BB6_13:
	add.s32 	%r54, %r20, 256;
	setp.ge.s32 	%p9, %r54, %r2;
	@%p9 bra 	$L__BB6_15;
	ld.global.u32 	%r55, [%rd23+512];
	cvt.rn.f32.s32 	%f9, %r55;
	ld.global.u32 	%r56, [%rd24+512];
	cvt.rn.f32.s32 	%f10, %r56;
	fma.rn.f32 	%f11, %f2, %f9, %f10;
	cvt.rzi.s32.f32 	%r57, %f11;
	st.global.u32 	[%rd25+512], %r57;
$L__BB6_15:
	add.s32 	%r58, %r20, 384;
	setp.ge.s32 	%p10, %r58, %r2;
	@%p10 bra 	$L__BB6_17;
	ld.global.u32 	%r59, [%rd23+1024];
	cvt.rn.f32.s32 	%f12, %r59;
	ld.global.u32 	%r60, [%rd24+1024];
	cvt.rn.f32.s32 	%f13, %r60;
	fma.rn.f32 	%f14, %f2, %f12, %f13;
	cvt.rzi.s32.f32 	%r61, %f14;
	st.global.u32 	[%rd25+1024], %r61;
$L__BB6_17:
	add.s32 	%r62, %r20, 512;
	setp.ge.s32 	%p11, %r62, %r2;
	@%p11 bra 	$L__BB6_19;
	ld.global.u32 	%r63, [%rd23+1536];
	cvt.rn.f32.s32 	%f15, %r63;
	ld.global.u32 	%r64, [%rd24+1536];
	cvt.rn.f32.s32 	%f16, %r64;
	fma.rn.f32 	%f17, %f2, %f15, %f16;
	cvt.rzi.s32.f32 	%r65, %f17;
	st.global.u32 	[%rd25+1536], %r65;
$L__BB6_19:
	add.s32 	%r66, %r20, 640;
	setp.ge.s32 	%p12, %r66, %r2;
	@%p12 bra 	$L__BB6_21;
	ld.global.u32 	%r67, [%rd23+2048];
	cvt.rn.f32.s32 	%f18, %r67;
	ld.global.u32 	%r68, [%rd24+2048];
	cvt.rn.f32.s32 	%f19, %r68;
	fma.rn.f32 	%f20, %f2, %f18, %f19;
	cvt.rzi.s32.f32 	%r69, %f20;
	st.global.u32 	[%rd25+2048], %r69;
$L__BB6_21:
	add.s32 	%r70, %r20, 768;
	setp.ge.s32 	%p13, %r70, %r2;
	@%p13 bra 	$L__BB6_23;
	ld.global.u32 	%r71, [%rd23+2560];
	cvt.rn.f32.s32 	%f21, %r71;
	ld.global.u32 	%r72, [%rd24+2560];
	cvt.rn.f32.s32 	%f22, %r72;
	fma.rn.f32 	%f23, %f2, %f21, %f22;
	cvt.rzi.s32.f32 	%r73, %f23;
	st.global.u32 	[%rd25+2560], %r73;
$L__BB6_23:
	add.s32 	%r74, %r20, 896;
	setp.ge.s32 	%p14, %r74, %r2;
	@%p14 bra 	$L__BB6_25;
	ld.global.u32 	%r75, [%rd23+3072];
	cvt.rn.f32.s32 	%f24, %r75;
	ld.global.u32 	%r76, [%rd24+3072];
	cvt.rn.f32.s32 	%f25, %r76;
	fma.rn.f32 	%f26, %f2, %f24, %f25;
	cvt.rzi.s32.f32 	%r77, %f26;
	st.global.u32 	[%rd25+3072], %r77;
$L__BB6_25:
	add.s32 	%r161, %r161, 8;
	setp.eq.s32 	%p15, %r161, %r165;
	@%p15 bra 	$L__BB6_26;
	bra.uni 	$L__BB6_9;
$L__BB6_26:
	setp.eq.s32 	%p16, %r10, 0;
	@%p16 bra 	$L__BB6_59;
	and.b32  	%r30, %r42, 3;
	setp.lt.u32 	%p17, %r10, 4;
	@%p17 bra 	$L__BB6_37;
	shl.b32 	%r78, %r165, 7;
	add.s32 	%r31, %r78, %r4;
	setp.ge.s32 	%p18, %r31, %r2;
	@%p18 bra 	$L__BB6_30;
	mul.wide.s32 	%rd46, %r31, 4;
	add.s64 	%rd47, %rd13, %rd46;
	add.s64 	%rd48, %rd14, %rd46;
	ld.global.u32 	%r79, [%rd47];
	cvt.rn.f32.s32 	%f27, %r79;
	ld.global.u32 	%r80, [%rd48];
	cvt.rn.f32.s32 	%f28, %r80;
	fma.rn.f32 	%f29, %f2, %f27, %f28;
	cvt.rzi.s32.f32 	%r81, %f29;
	add.s64 	%rd49, %rd15, %rd46;
	st.global.u32 	[%rd49], %r81;
$L__BB6_30:
	add.s32 	%r32, %r31, 128;
	setp.ge.s32 	%p19, %r32, %r2;
	@%p19 bra 	$L__BB6_32;
	mul.wide.s32 	%rd50, %r32, 4;
	add.s64 	%rd51, %rd13, %rd50;
	add.s64 	%rd52, %rd14, %rd50;
	ld.global.u32 	%r82, [%rd51];
	cvt.rn.f32.s32 	%f30, %r82;
	ld.global.u32 	%r83, [%rd52];
	cvt.rn.f32.s32 	%f31, %r83;
	fma.rn.f32 	%f32, %f2, %f30, %f31;
	cvt.rzi.s32.f32 	%r84, %f32;
	add.s64 	%rd53, %rd15, %rd50;
	st.global.u32 	[%rd53], %r84;
$L__BB6_32:
	add.s32 	%r33, %r31, 256;
	setp.ge.s32 	%p20, %r33, %r2;
	@%p20 bra 	$L__BB6_34;
	mul.wide.s32 	%rd54, %r33, 4;
	add.s64 	%rd55, %rd13, %rd54;
	add.s64 	%rd56, %rd14, %rd54;
	ld.global.u32 	%r85, [%rd55];
	cvt.rn.f32.s32 	%f33, %r85;
	ld.global.u32 	%r86, [%rd56];
	cvt.rn.f32.s32 	%f34, %r86;
	fma.rn.f32 	%f35, %f2, %f33, %f34;
	cvt.rzi.s32.f32 	%r87, %f35;
	add.s64 	%rd57, %rd15, %rd54;
	st.global.u32 	[%rd57], %r87;
$L__BB6_34:
	add.s32 	%r34, %r31, 384;
	setp.ge.s32 	%p21, %r34, %r2;
	@%p21 bra 	$L__BB6_36;
	mul.wide.s32 	%rd58, %r34, 4;
	add.s64 	%rd59, %rd13, %rd58;
	add.s64 	%rd60, %rd14, %rd58;
	ld.global.u32 	%r88, [%rd59];
	cvt.rn.f32.s32 	%f36, %r88;
	ld.global.u32 	%r89, [%rd60];
	cvt.rn.f32.s32 	%f37, %r89;
	fma.rn.f32 	%f38, %f2, %f36, %f37;
	cvt.rzi.s32.f32 	%r90, %f38;
	add.s64 	%rd61, %rd15, %rd58;
	st.global.u32 	[%rd61], %r90;
$L__BB6_36:
	add.s32 	%r165, %r165, 4;
$L__BB6_37:
	setp.eq.s32 	%p22, %r30, 0;
	@%p22 bra 	$L__BB6_59;
	setp.eq.s32 	%p23, %r30, 1;
	@%p23 bra 	$L__BB6_44;
	shl.b32 	%r91, %r165, 7;
	add.s32 	%r37, %r91, %r4;
	setp.ge.s32 	%p24, %r37, %r2;
	@%p24 bra 	$L__BB6_41;
	mul.wide.s32 	%rd62, %r37, 4;
	add.s64 	%rd63, %rd13, %rd62;
	add.s64 	%rd64, %rd14, %rd62;
	ld.global.u32 	%r92, [%rd63];
	cvt.rn.f32.s32 	%f39, %r92;
	ld.global.u32 	%r93, [%rd64];
	cvt.rn.f32.s32 	%f40, %r93;
	fma.rn.f32 	%f41, %f2, %f39, %f40;
	cvt.rzi.s32.f32 	%r94, %f41;
	add.s64 	%rd65, %rd15, %rd62;
	st.global.u32 	[%rd65], %r94;
$L__BB6_41:
	add.s32 	%r38, %r37, 128;
	setp.ge.s32 	%p25, %r38, %r2;
	@%p25 bra 	$L__BB6_43;
	mul.wide.s32 	%rd66, %r38, 4;
	add.s64 	%rd67, %rd13, %rd66;
	add.s64 	%rd68, %rd14, %rd66;
	ld.global.u32 	%r95, [%rd67];
	cvt.rn.f32.s32 	%f42, %r95;
	ld.global.u32 	%r96, [%rd68];
	cvt.rn.f32.s32 	%f43, %r96;
	fma.rn.f32 	%f44, %f2, %f42, %f43;
	cvt.rzi.s32.f32 	%r97, %f44;
	add.s64 	%rd69, %rd15, %rd66;
	st.global.u32 	[%rd69], %r97;
$L__BB6_43:
	add.s32 	%r165, %r165, 2;
$L__BB6_44:
	and.b32  	%r98, %r42, 1;
	setp.eq.b32 	%p26, %r98, 1;
	not.pred 	%p27, %p26;
	@%p27 bra 	$L__BB6_59;
	shl.b32 	%r99, %r165, 7;
	add.s32 	%r41, %r99, %r4;
	setp.ge.s32 	%p28, %r41, %r2;
	@%p28 bra 	$L__BB6_59;
	mul.wide.s32 	%rd70, %r41, 4;
	add.s64 	%rd71, %rd13, %rd70;
	add.s64 	%rd72, %rd14, %rd70;
	ld.global.u32 	%r100, [%rd71];
	cvt.rn.f32.s32 	%f45, %r100;
	ld.global.u32 	%r101, [%rd72];
	cvt.rn.f32.s32 	%f46, %r101;
	fma.rn.f32 	%f47, %f2, %f45, %f46;
	cvt.rzi.s32.f32 	%r102, %f47;
	add.s64 	%rd73, %rd15, %rd70;
	st.global.u32 	[%rd73], %r102;
	bra.uni 	$L__BB6_59;
$L__BB6_47:
	setp.lt.s32 	%p29, %r42, 1;
	@%p29 bra 	$L__BB6_59;
	setp.lt.u32 	%p30, %r42, 8;
	mov.b32 	%r163, 0;
	@%p30 bra 	$L__BB6_51;
	and.b32  	%r163, %r42, 2147483640;
	neg.s32 	%r160, %r163;
	mul.wide.u32 	%rd74, %r4, 4;
	add.s64 	%rd16, %rd1, %rd74;
	add.s64 	%rd75, %rd102, 1536;
	add.s64 	%rd18, %rd2, %rd75;
	add.s32 	%r159, %r4, 128;
	add.s64 	%rd19, %rd3, %rd75;
	add.s64 	%rd20, %rd1, %rd75;
$L__BB6_50:
	.pragma "nounroll";
	mul.wide.s32 	%rd76, %r159, 4;
	add.s64 	%rd77, %rd18, %rd76;
	add.s64 	%rd78, %rd19, %rd76;
	add.s64 	%rd79, %rd20, %rd76;
	cvta.to.global.u64 	%rd80, %rd26;
	mul.wide.u32 	%rd81, %r4, 4;
	add.s64 	%rd82, %rd80, %rd81;
	add.s64 	%rd83, %rd82, %rd102;
	cvta.to.global.u64 	%rd84, %rd28;
	add.s64 	%rd85, %rd84, %rd81;
	add.s64 	%rd86, %rd85, %rd102;
	ld.global.u32 	%r105, [%rd83];
	cvt.rn.f32.s32 	%f48, %r105;
	ld.global.u32 	%r106, [%rd86];
	cvt.rn.f32.s32 	%f49, %r106;
	fma.rn.f32 	%f50, %f2, %f48, %f49;
	cvt.rzi.s32.f32 	%r107, %f50;
	add.s64 	%rd87, %rd16, %rd102;
	st.global.u32 	[%rd87], %r107;
	ld.global.u32 	%r108, [%rd77+-1536];
	cvt.rn.f32.s32 	%f51, %r108;
	ld.global.u32 	%r109, [%rd78+-1536];
	cvt.rn.f32.s32 	%f52, %r109;
	fma.rn.f32 	%f53, %f2, %f51, %f52;
	cvt.rzi.s32.f32 	%r110, %f53;
	st.global.u32 	[%rd79+-1536], %r110;
	ld.global.u32 	%r111, [%rd77+-1024];
	cvt.rn.f32.s32 	%f54, %r111;
	ld.global.u32 	%r112, [%rd78+-1024];
	cvt.rn.f32.s32 	%f55, %r112;
	fma.rn.f32 	%f56, %f2, %f54, %f55;
	cvt.rzi.s32.f32 	%r113, %f56;
	st.global.u32 	[%rd79+-1024], %r113;
	ld.global.u32 	%r114, [%rd77+-512];
	cvt.rn.f32.s32 	%f57, %r114;
	ld.global.u32 	%r115, [%rd78+-512];
	cvt.rn.f32.s32 	%f58, %r115;
	fma.rn.f32 	%f59, %f2, %f57, %f58;
	cvt.rzi.s32.f32 	%r116, %f59;
	st.global.u32 	[%rd79+-512], %r116;
	ld.global.u32 	%r117, [%rd77];
	cvt.rn.f32.s32 	%f60, %r117;
	ld.global.u32 	%r118, [%rd78];
	cvt.rn.f32.s32 	%f61, %r118;
	fma.rn.f32 	%f62, %f2, %f60, %f61;
	cvt.rzi.s32.f32 	%r119, %f62;
	st.global.u32 	[%rd79], %r119;
	ld.global.u32 	%r120, [%rd77+512];
	cvt.rn.f32.s32 	%f63, %r120;
	ld.global.u32 	%r121, [%rd78+512];
	cvt.rn.f32.s32 	%f64, %r121;
	fma.rn.f32 	%f65, %f2, %f63, %f64;
	cvt.rzi.s32.f32 	%r122, %f65;
	st.global.u32 	[%rd79+512], %r122;
	ld.global.u32 	%r123, [%rd77+1024];
	cvt.rn.f32.s32 	%f66, %r123;
	ld.global.u32 	%r124, [%rd78+1024];
	cvt.rn.f32.s32 	%f67, %r124;
	fma.rn.f32 	%f68, %f2, %f66, %f67;
	cvt.rzi.s32.f32 	%r125, %f68;
	st.global.u32 	[%rd79+1024], %r125;
	ld.global.u32 	%r126, [%rd77+1536];
	cvt.rn.f32.s32 	%f69, %r126;
	ld.global.u32 	%r127, [%rd78+1536];
	cvt.rn.f32.s32 	%f70, %r127;
	fma.rn.f32 	%f71, %f2, %f69, %f70;
	cvt.rzi.s32.f32 	%r128, %f71;
	st.global.u32 	[%rd79+1536], %r128;
	add.s32 	%r160, %r160, 8;
	add.s64 	%rd102, %rd102, 4096;
	add.s32 	%r159, %r159, 1024;
	setp.eq.s32 	%p31, %r160, 0;
	@%p31 bra 	$L__BB6_51;
	bra.uni 	$L__BB6_50;
$L__BB6_51:
	and.b32  	%r23, %r42, 7;
	setp.eq.s32 	%p32, %r23, 0;
	@%p32 bra 	$L__BB6_59;
	and.b32  	%r24, %r42, 3;
	setp.lt.u32 	%p33, %r23, 4;
	@%p33 bra 	$L__BB6_54;
	shl.b32 	%r129, %r163, 7;
	add.s32 	%r130, %r129, %r4;
	mul.wide.s32 	%rd88, %r130, 4;
	add.s64 	%rd89, %rd13, %rd88;
	add.s64 	%rd90, %rd14, %rd88;
	ld.global.u32 	%r131, [%rd89];
	cvt.rn.f32.s32 	%f72, %r131;
	ld.global.u32 	%r132, [%rd90];
	cvt.rn.f32.s32 	%f73, %r132;
	fma.rn.f32 	%f74, %f2, %f72, %f73;
	cvt.rzi.s32.f32 	%r133, %f74;
	add.s64 	%rd91, %rd15, %rd88;
	st.global.u32 	[%rd91], %r133;
	ld.global.u32 	%r134, [%rd89+512];
	cvt.rn.f32.s32 	%f75, %r134;
	ld.global.u32 	%r135, [%rd90+512];
	cvt.rn.f32.s32 	%f76, %r135;
	fma.rn.f32 	%f77, %f2, %f75, %f76;
	cvt.rzi.s32.f32 	%r136, %f77;
	st.global.u32 	[%rd91+512], %r136;
	ld.global.u32 	%r137, [%rd89+1024];
	cvt.rn.f32.s32 	%f78, %r137;
	ld.global.u32 	%r138, [%rd90+1024];
	cvt.rn.f32.s32 	%f79, %r138;
	fma.rn.f32 	%f80, %f2, %f78, %f79;
	cvt.rzi.s32.f32 	%r139, %f80;
	st.global.u32 	[%rd91+1024], %r139;
	ld.global.u32 	%r140, [%rd89+1536];
	cvt.rn.f32.s32 	%f81, %r140;
	ld.global.u32 	%r141, [%rd90+1536];
	cvt.rn.f32.s32 	%f82, %r141;
	fma.rn.f32 	%f83, %f2, %f81, %f82;
	cvt.rzi.s32.f32 	%r142, %f83;
	st.global.u32 	[%rd91+1536], %r142;
	add.s32 	%r163, %r163, 4;
$L__BB6_54:
	setp.eq.s32 	%p34, %r24, 0;
	@%p34 bra 	$L__BB6_59;
	setp.eq.s32 	%p35, %r24, 1;
	@%p35 bra 	$L__BB6_57;
	shl.b32 	%r143, %r163, 7;
	add.s32 	%r144, %r143, %r4;
	mul.wide.s32 	%rd92, %r144, 4;
	add.s64 	%rd93, %rd13, %rd92;
	add.s64 	%rd94, %rd14, %rd92;
	ld.global.u32 	%r145, [%rd93];
	cvt.rn.f32.s32 	%f84, %r145;
	ld.global.u32 	%r146, [%rd94];
	cvt.rn.f32.s32 	%f85, %r146;
	fma.rn.f32 	%f86, %f2, %f84, %f85;
	cvt.rzi.s32.f32 	%r147, %f86;
	add.s64 	%rd95, %rd15, %rd92;
	st.global.u32 	[%rd95], %r147;
	ld.global.u32 	%r148, [%rd93+512];
	cvt.rn.f32.s32 	%f87, %r148;
	ld.global.u32 	%r149, [%rd94+512];
	cvt.rn.f32.s32 	%f88, %r149;
	fma.rn.f32 	%f89, %f2, %f87, %f88;
	cvt.rzi.s32.f32 	%r150, %f89;
	st.global.u32 	[%rd95+512], %r150;
	add.s32 	%r163, %r163, 2;
$L__BB6_57:
	and.b32  	%r151, %r42, 1;
	setp.eq.b32 	%p36, %r151, 1;
	not.pred 	%p37, %p36;
	@%p37 bra 	$L__BB6_59;
	shl.b32 	%r152, %r163, 7;
	add.s32 	%r153, %r152, %r4;
	mul.wide.s32 	%rd96, %r153, 4;
	add.s64 	%rd97, %rd13, %rd96;
	add.s64 	%rd98, %rd14, %rd96;
	ld.global.u32 	%r154, [%rd97];
	cvt.rn.f32.s32 	%f90, %r154;
	ld.global.u32 	%r155, [%rd98];
	cvt.rn.f32.s32 	%f91, %r155;
	fma.rn.f32 	%f92, %f2, %f90, %f91;
	cvt.rzi.s32.f32 	%r156, %f92;
	add.s64 	%rd99, %rd15, %rd96;
	st.global.u32 	[%rd99], %r156;
$L__BB6_59:
	ret;

}


// ===== COMPILED SASS (sm_100) =====

	.target	sm_100

	.elftype	@"ET_EXEC"


//--------------------- .note.nv.tkinfo           --------------------------
	.section	.note.nv.tkinfo,"",@"SHT_NOTE"
	.sectionflags	@"SHF_NOTE_NV_TKINFO"
	.tkinfo
        /*0018*/ 	.word	0x00000002
        /*0030*/ 	.string	""
        /*0030*/ 	.string	"ptxas"
        /*0030*/ 	.string	"Cuda compilation tools, release 13.0, V13.0.88"
        /*0030*/ 	.string	"Build cuda_13.0.r13.0/compiler.36424714_0"
        /*0030*/ 	.string	"-arch sm_100 -m 64 "



//--------------------- .note.nv.cuinfo           --------------------------
	.section	.note.nv.cuinfo,"",@"SHT_NOTE"
	.sectionflags	@"SHF_NOTE_NV_CUINFO"
        /*0018*/ 	.short	0x0002
        /*001a*/ 	.short	0x0064
        /*001c*/ 	.short	0x0082
	.zero		2


//--------------------- .nv.info                  --------------------------
	.section	.nv.info,"",@"SHT_CUDA_INFO"
	.align	4


	//----- nvinfo : EIATTR_REGCOUNT
	.align		4
        /*0000*/ 	.byte	0x04, 0x2f
        /*0002*/ 	.short	(.L_44 - .L_43)
	.align		4
.L_43:
        /*0004*/ 	.word	index@(_ZN3cub18CUB_300001_SM_10006detail11EmptyKernelIvEEvv)
        /*0008*/ 	.word	0x00000004


	//----- nvinfo : EIATTR_FRAME_SIZE
	.align		4
.L_44:
        /*000c*/ 	.byte	0x04, 0x11
        /*000e*/ 	.short	(.L_46 - .L_45)
	.align		4
.L_45:
        /*0010*/ 	.word	index@(_ZN3cub18CUB_300001_SM_10006detail11EmptyKernelIvEEvv)
        /*0014*/ 	.word	0x00000000


	//----- nvinfo : EIATTR_REGCOUNT
	.align		4
.L_46:
        /*0018*/ 	.byte	0x04, 0x2f
        /*001a*/ 	.short	(.L_48 - .L_47)
	.align		4
.L_47:
        /*001c*/ 	.word	index@(_ZN3cub18CUB_300001_SM_10006detail8for_each13static_kernelINS2_12policy_hub_t12policy_500_tEmN6thrust24THRUST_300001_SM_1000_NS8cuda_cub20__uninitialized_fill7functorINS7_10device_ptrIiEEiEEEEvT0_T1_)
        /*0020*/ 	.word	0x00000008


	//----- nvinfo : EIATTR_FRAME_SIZE
	.align		4
.L_48:
        /*0024*/ 	.byte	0x04, 0x11
        /*0026*/ 	.short	(.L_50 - .L_49)
	.align		4
.L_49:
        /*0028*/ 	.word	index@(_ZN3cub18CUB_300001_SM_10006detail8for_each13static_kernelINS2_12policy_hub_t12policy_500_tEmN6thrust24THRUST_300001_SM_1000_NS8cuda_cub20__uninitialized_fill7functorINS7_10device_ptrIiEEiEEEEvT0_T1_)
        /*002c*/ 	.word	0x00000000


	//----- nvinfo : EIATTR_REGCOUNT
	.align		4
.L_50:
        /*0030*/ 	.byte	0x04, 0x2f
        /*0032*/ 	.short	(.L_52 - .L_51)
	.align		4
.L_51:
        /*0034*/ 	.word	index@(_ZN3cub18CUB_300001_SM_10006detail8for_each13static_kernelINS2_12policy_hub_t12policy_500_tElN6thrust24THRUST_300001_SM_1000_NS8cuda_cub10__tabulate7functorINS7_6detail15normal_iteratorINS7_10device_ptrIiEEEENS7_6system6detail7generic6detail22compute_sequence_valueIivEElEEEEvT0_T1_)
        /*0038*/ 	.word	0x0000000a


	//----- nvinfo : EIATTR_FRAME_SIZE
	.align		4
.L_52:
        /*003c*/ 	.byte	0x04, 0x11
        /*003e*/ 	.short	(.L_54 - .L_53)
	.align		4
.L_53:
        /*0040*/ 	.word	index@(_ZN3cub18CUB_300001_SM_10006detail8for_each13static_kernelINS2_12policy_hub_t12policy_500_tElN6thrust24THRUST_300001_SM_1000_NS8cuda_cub10__tabulate7functorINS7_6detail15normal_iteratorINS7_10device_ptrIiEEEENS7_6system6detail7generic6detail22compute_sequence_valueIivEElEEEEvT0_T1_)
        /*0044*/ 	.word	0x00000000


	//----- nvinfo : EIATTR_REGCOUNT
	.align		4
.L_54:
        /*0048*/ 	.byte	0x04, 0x2f
        /*004a*/ 	.short	(.L_56 - .L_55)
	.align		4
.L_55:
        /*004c*/ 	.word	index@(_ZN3cub18CUB_300001_SM_10006detail8for_each13static_kernelINS2_12policy_hub_t12policy_500_tElN6thrust24THRUST_300001_SM_1000_NS8cuda_cub6__fill7functorINS7_6detail15normal_iteratorINS7_10device_ptrIiEEEEiEEEEvT0_T1_)
        /*0050*/ 	.word	0x00000008


	//----- nvinfo : EIATTR_FRAME_SIZE
	.align		4
.L_56:
        /*0054*/ 	.byte	0x04, 0x11
        /*0056*/ 	.short	(.L_58 - .L_57)
	.align		4
.L_57:
        /*0058*/ 	.word	index@(_ZN3cub18CUB_300001_SM_10006detail8for_each13static_kernelINS2_12policy_hub_t12policy_500_tElN6thrust24THRUST_300001_SM_1000_NS8cuda_cub6__fill7functorINS7_6detail15normal_iteratorINS7_10device_ptrIiEEEEiEEEEvT0_T1_)
        /*005c*/ 	.word	0x00000000


	//----- nvinfo : EIATTR_REGCOUNT
	.align		4
.L_58:
        /*0060*/ 	.byte	0x04, 0x2f
        /*0062*/ 	.short	(.L_60 - .L_59)
	.align		4
.L_59:
        /*0064*/ 	.word	index@(_ZN3cub18CUB_300001_SM_10006detail8for_each13static_kernelINS2_12policy_hub_t12policy_500_tElN6thrust24THRUST_300001_SM_1000_NS8cuda_cub20__uninitialized_copy7functorINS7_6detail15normal_iteratorINS7_10device_ptrIiEEEENS7_7pointerIiNS8_3tagENS7_11use_defaultESI_EEEEEEvT0_T1_)
        /*0068*/ 	.word	0x0000000c


	//----- nvinfo : EIATTR_FRAME_SIZE
	.align		4
.L_60:
        /*006c*/ 	.byte	0x04, 0x11
        /*006e*/ 	.short	(.L_62 - .L_61)
	.align		4
.L_61:
        /*0070*/ 	.word	index@(_ZN3cub18CUB_300001_SM_10006detail8for_each13static_kernelINS2_12policy_hub_t12policy_500_tElN6thrust24THRUST_300001_SM_1000_NS8cuda_cub20__uninitialized_copy7functorINS7_6detail15normal_iteratorINS7_10device_ptrIiEEEENS7_7pointerIiNS8_3tagENS7_11use_defaultESI_EEEEEEvT0_T1_)
        /*0074*/ 	.word	0x00000000


	//----- nvinfo : EIATTR_REGCOUNT
	.align		4
.L_62:
        /*0078*/ 	.byte	0x04, 0x2f
        /*007a*/ 	.short	(.L_64 - .L_63)
	.align		4
.L_63:
        /*007c*/ 	.word	index@(_ZN3cub18CUB_300001_SM_10006detail9transform16transform_kernelINS2_10policy_hubILb1EN4cuda3std3__45tupleIJN6thrust24THRUST_300001_SM_1000_NS6detail15normal_iteratorINSA_10device_ptrIiEEEESF_EEEE10policy1000Ei13saxpy_functorSF_JPiSK_EEEvT0_iT1_T2_DpNS2_10kernel_argIT3_EE)
        /*0080*/ 	.word	0x00000020


	//----- nvinfo : EIATTR_FRAME_SIZE
	.align		4
.L_64:
        /*0084*/ 	.byte	0x04, 0x11
        /*0086*/ 	.short	(.L_66 - .L_65)
	.align		4
.L_65:
        /*0088*/ 	.word	index@(_ZN3cub18CUB_300001_SM_10006detail9transform16transform_kernelINS2_10policy_hubILb1EN4cuda3std3__45tupleIJN6thrust24THRUST_300001_SM_1000_NS6detail15normal_iteratorINSA_10device_ptrIiEEEESF_EEEE10policy1000Ei13saxpy_functorSF_JPiSK_EEEvT0_iT1_T2_DpNS2_10kernel_argIT3_EE)
        /*008c*/ 	.word	0x00000000


	//----- nvinfo : EIATTR_REGCOUNT
	.align		4
.L_66:
        /*0090*/ 	.byte	0x04, 0x2f
        /*0092*/ 	.short	(.L_68 - .L_67)
	.align		4
.L_67:
        /*0094*/ 	.word	index@(_ZN3cub18CUB_300001_SM_10006detail9transform16transform_kernelINS2_10policy_hubILb1EN4cuda3std3__45tupleIJN6thrust24THRUST_300001_SM_1000_NS6detail15normal_iteratorINSA_10device_ptrIiEEEESF_EEEE10policy1000El13saxpy_functorSF_JPiSK_EEEvT0_iT1_T2_DpNS2_10kernel_argIT3_EE)
        /*0098*/ 	.word	0x0000001f


	//----- nvinfo : EIATTR_FRAME_SIZE
	.align		4
.L_68:
        /*009c*/ 	.byte	0x04, 0x11
        /*009e*/ 	.short	(.L_70 - .L_69)
	.align		4
.L_69:
        /*00a0*/ 	.word	index@(_ZN3cub18CUB_300001_SM_10006detail9transform16transform_kernelINS2_10policy_hubILb1EN4cuda3std3__45tupleIJN6thrust24THRUST_300001_SM_1000_NS6detail15normal_iteratorINSA_10device_ptrIiEEEESF_EEEE10policy1000El13saxpy_functorSF_JPiSK_EEEvT0_iT1_T2_DpNS2_10kernel_argIT3_EE)
        /*00a4*/ 	.word	0x00000000


	//----- nvinfo : EIATTR_MIN_STACK_SIZE
	.align		4
.L_70:
        /*00a8*/ 	.byte	0x04, 0x12
        /*00aa*/ 	.short	(.L_72 - .L_71)
	.align		4
.L_71:
        /*00ac*/ 	.word	index@(_ZN3cub18CUB_300001_SM_10006detail9transform16transform_kernelINS2_10policy_hubILb1EN4cuda3std3__45tupleIJN6thrust24THRUST_300001_SM_1000_NS6detail15normal_iteratorINSA_10device_ptrIiEEEESF_EEEE10policy1000El13saxpy_functorSF_JPiSK_EEEvT0_iT1_T2_DpNS2_10kernel_argIT3_EE)
        /*00b0*/ 	.word	0x00000000


	//----- nvinfo : EIATTR_MIN_STACK_SIZE
	.align		4
.L_72:
        /*00b4*/ 	.byte	0x04, 0x12
        /*00b6*/ 	.short	(.L_74 - .L_73)
	.align		4
.L_73:
        /*00b8*/ 	.word	index@(_ZN3cub18CUB_300001_SM_10006detail9transform16transform_kernelINS2_10policy_hubILb1EN4cuda3std3__45tupleIJN6thrust24THRUST_300001_SM_1000_NS6detail15normal_iteratorINSA_10device_ptrIiEEEESF_EEEE10policy1000Ei13saxpy_functorSF_JPiSK_EEEvT0_iT1_T2_DpNS2_10kernel_argIT3_EE)
        /*00bc*/ 	.word	0x00000000


	//----- nvinfo : EIATTR_MIN_STACK_SIZE
	.align		4
.L_74:
        /*00c0*/ 	.byte	0x04, 0x12
        /*00c2*/ 	.short	(.L_76 - .L_75)
	.align		4
.L_75:
        /*00c4*/ 	.word	index@(_ZN3cub18CUB_300001_SM_10006detail8for_each13static_kernelINS2_12policy_hub_t12policy_500_tElN6thrust24THRUST_300001_SM_1000_NS8cuda_cub20__uninitialized_copy7functorINS7_6detail15normal_iteratorINS7_10device_ptrIiEEEENS7_7pointerIiNS8_3tagENS7_11use_defaultESI_EEEEEEvT0_T1_)
        /*00c8*/ 	.word	0x00000000


	//----- nvinfo : EIATTR_MIN_STACK_SIZE
	.align		4
.L_76:
        /*00cc*/ 	.byte	0x04, 0x12
        /*00ce*/ 	.short	(.L_78 - .L_77)
	.align		4
.L_77:
        /*00d0*/ 	.word	index@(_ZN3cub18CUB_300001_SM_10006detail8for_each13static_kernelINS2_12policy_hub_t12policy_500_tElN6thrust24THRUST_300001_SM_1000_NS8cuda_cub6__fill7functorINS7_6detail15normal_iteratorINS7_10device_ptrIiEEEEiEEEEvT0_T1_)
        /*00d4*/ 	.word	0x00000000


	//----- nvinfo : EIATTR_MIN_STACK_SIZE
	.align		4
.L_78:
        /*00d8*/ 	.byte	0x04, 0x12
        /*00da*/ 	.short	(.L_80 - .L_79)
	.align		4
.L_79:
        /*00dc*/ 	.word	index@(_ZN3cub18CUB_300001_SM_10006detail8for_each13static_kernelINS2_12policy_hub_t12policy_500_tElN6thrust24THRUST_300001_SM_1000_NS8cuda_cub10__tabulate7functorINS7_6detail15normal_iteratorINS7_10device_ptrIiEEEENS7_6system6detail7generic6detail22compute_sequence_valueIivEElEEEEvT0_T1_)
        /*00e0*/ 	.word	0x00000000


	//----- nvinfo : EIATTR_MIN_STACK_SIZE
	.align		4
.L_80:
        /*00e4*/ 	.byte	0x04, 0x12
        /*00e6*/ 	.short	(.L_82 - .L_81)
	.align		4
.L_81:
        /*00e8*/ 	.word	index@(_ZN3cub18CUB_300001_SM_10006detail8for_each13static_kernelINS2_12policy_hub_t12policy_500_tEmN6thrust24THRUST_300001_SM_1000_NS8cuda_cub20__uninitialized_fill7functorINS7_10device_ptrIiEEiEEEEvT0_T1_)
        /*00ec*/ 	.word	0x00000000


	//----- nvinfo : EIATTR_MIN_STACK_SIZE
	.align		4
.L_82:
        /*00f0*/ 	.byte	0x04, 0x12
        /*00f2*/ 	.short	(.L_84 - .L_83)
	.align		4
.L_83:
        /*00f4*/ 	.word	index@(_ZN3cub18CUB_300001_SM_10006detail11EmptyKernelIvEEvv)
        /*00f8*/ 	.word	0x00000000
.L_84:


//--------------------- .nv.compat                --------------------------
	.section	.nv.compat,"",@"SHT_CUDA_COMPAT_INFO"
	.align	4
        /*0000*/ 	.byte	0x02, 0x09, 0x00, 0x00, 0x02, 0x02, 0x01, 0x00, 0x02, 0x05, 0x05, 0x00, 0x03, 0x07, 0x01, 0x01
        /*0010*/ 	.byte	0x02, 0x03, 0x00, 0x00, 0x02, 0x06, 0x01, 0x00, 0x04, 0x0b, 0x08, 0x00, 0x09, 0x00, 0x00, 0x00
        /*0020*/ 	.byte	0x00, 0x00, 0x00, 0x00


//--------------------- .nv.info._ZN3cub18CUB_300001_SM_10006detail9transform16transform_kernelINS2_10policy_hubILb1EN4cuda3std3__45tupleIJN6thrust24THRUST_300001_SM_1000_NS6detail15normal_iteratorINSA_10device_ptrIiEEEESF_EEEE10policy1000El13saxpy_functorSF_JPiSK_EEEvT0_iT1_T2_DpNS2_10kernel_argIT3_EE --------------------------
	.section	.nv.info._ZN3cub18CUB_300001_SM_10006detail9transform16transform_kernelINS2_10policy_hubILb1EN4cuda3std3__45tupleIJN6thrust24THRUST_300001_SM_1000_NS6detail15normal_iteratorINSA_10device_ptrIiEEEESF_EEEE10policy1000El13saxpy_functorSF_JPiSK_EEEvT0_iT1_T2_DpNS2_10kernel_argIT3_EE,"",@"SHT_CUDA_INFO"
	.sectionflags	@""
	.align	4


	//----- nvinfo : EIATTR_CUDA_API_VERSION
	.align		4
        /*0000*/ 	.byte	0x04, 0x37
        /*0002*/ 	.short	(.L_86 - .L_85)
.L_85:
        /*0004*/ 	.word	0x00000082


	//----- nvinfo : EIATTR_KPARAM_INFO
	.align		4
.L_86:
        /*0008*/ 	.byte	0x04, 0x17
        /*000a*/ 	.short	(.L_88 - .L_87)
.L_87:
        /*000c*/ 	.word	0x00000000
        /*0010*/ 	.short	0x0005
        /*0012*/ 	.short	0x0028
        /*0014*/ 	.byte	0x00, 0xf0, 0x41, 0x00


	//----- nvinfo : EIATTR_KPARAM_INFO
	.align		4
.L_88:
        /*0018*/ 	.byte	0x04, 0x17
        /*001a*/ 	.short	(.L_90 - .L_89)
.L_89:
        /*001c*/ 	.word	0x00000000
        /*0020*/ 	.short	0x0004
        /*0022*/ 	.short	0x0018
        /*0024*/ 	.byte	0x00, 0xf0, 0x41, 0x00


	//----- nvinfo : EIATTR_KPARAM_INFO
	.align		4
.L_90:
        /*0028*/ 	.byte	0x04, 0x17
        /*002a*/ 	.short	(.L_92 - .L_91)
.L_91:
        /*002c*/ 	.word	0x00000000
        /*0030*/ 	.short	0x0003
        /*0032*/ 	.short	0x0010
        /*0034*/ 	.byte	0x00, 0xf0, 0x21, 0x00


	//----- nvinfo : EIATTR_KPARAM_INFO
	.align		4
.L_92:
        /*0038*/ 	.byte	0x04, 0x17
        /*003a*/ 	.short	(.L_94 - .L_93)
.L_93:
        /*003c*/ 	.word	0x00000000
        /*0040*/ 	.short	0x0002
        /*0042*/ 	.short	0x000c
        /*0044*/ 	.byte	0x00, 0xf0, 0x11, 0x00


	//----- nvinfo : EIATTR_KPARAM_INFO
	.align		4
.L_94:
        /*0048*/ 	.byte	0x04, 0x17
        /*004a*/ 	.short	(.L_96 - .L_95)
.L_95:
        /*004c*/ 	.word	0x00000000
        /*0050*/ 	.short	0x0001
        /*0052*/ 	.short	0x0008
        /*0054*/ 	.byte	0x00, 0xf0, 0x11, 0x00


	//----- nvinfo : EIATTR_KPARAM_INFO
	.align		4
.L_96:
        /*0058*/ 	.byte	0x04, 0x17
        /*005a*/ 	.short	(.L_98 - .L_97)
.L_97:
        /*005c*/ 	.word	0x00000000
        /*0060*/ 	.short	0x0000
        /*0062*/ 	.short	0x0000
        /*0064*/ 	.byte	0x00, 0xf0, 0x21, 0x00


	//----- nvinfo : EIATTR_SPARSE_MMA_MASK
	.align		4
.L_98:
        /*0068*/ 	.byte	0x03, 0x50
        /*006a*/ 	.short	0x0000


	//----- nvinfo : EIATTR_MAXREG_COUNT
	.align		4
        /*006c*/ 	.byte	0x03, 0x1b
        /*006e*/ 	.short	0x00ff


	//----- nvinfo : EIATTR_MERCURY_ISA_VERSION
	.align		4
        /*0070*/ 	.byte	0x03, 0x5f
        /*0072*/ 	.short	0x0101


	//----- nvinfo : EIATTR_VRC_CTA_INIT_COUNT
	.align		4
        /*0074*/ 	.byte	0x02, 0x4a
	.zero		1
	.zero		1


	//----- nvinfo : EIATTR_EXIT_INSTR_OFFSETS
	.align		4
        /*0078*/ 	.byte	0x04, 0x1c
        /*007a*/ 	.short	(.L_100 - .L_99)


	//   ....[0]....
.L_99:
        /*007c*/ 	.word	0x000003e0


	//   ....[1]....
        /*0080*/ 	.word	0x00000f90


	//   ....[2]....
        /*0084*/ 	.word	0x00001340


	//   ....[3]....
        /*0088*/ 	.word	0x00001540


	//   ....[4]....
        /*008c*/ 	.word	0x00001570


	//   ....[5]....
        /*0090*/ 	.word	0x00001630


	//   ....[6]....
        /*0094*/ 	.word	0x00001650


	//   ....[7]....
        /*0098*/ 	.word	0x00001ca0


	//   ....[8]....
        /*009c*/ 	.word	0x00001f10


	//   ....[9]....
        /*00a0*/ 	.word	0x000020a0


	//   ....[10]....
        /*00a4*/ 	.word	0x00002170


	//----- nvinfo : EIATTR_MAX_THREADS
	.align		4
.L_100:
        /*00a8*/ 	.byte	0x04, 0x05
        /*00aa*/ 	.short	(.L_102 - .L_101)
.L_101:
        /*00ac*/ 	.word	0x00000080
        /*00b0*/ 	.word	0x00000001
        /*00b4*/ 	.word	0x00000001


	//----- nvinfo : EIATTR_CRS_STACK_SIZE
	.align		4
.L_102:
        /*00b8*/ 	.byte	0x04, 0x1e
        /*00ba*/ 	.short	(.L_104 - .L_103)
.L_103:
        /*00bc*/ 	.word	0x00000000


	//----- nvinfo : EIATTR_CBANK_PARAM_SIZE
	.align		4
.L_104:
        /*00c0*/ 	.byte	0x03, 0x19
        /*00c2*/ 	.short	0x0038


	//----- nvinfo : EIATTR_PARAM_CBANK
	.align		4
        /*00c4*/ 	.byte	0x04, 0x0a
        /*00c6*/ 	.short	(.L_106 - .L_105)
	.align		4
.L_105:
        /*00c8*/ 	.word	index@(.nv.constant0._ZN3cub18CUB_300001_SM_10006detail9transform16transform_kernelINS2_10policy_hubILb1EN4cuda3std3__45tupleIJN6thrust24THRUST_300001_SM_1000_NS6detail15normal_iteratorINSA_10device_ptrIiEEEESF_EEEE10policy1000El13saxpy_functorSF_JPiSK_EEEvT0_iT1_T2_DpNS2_10kernel_argIT3_EE)
        /*00cc*/ 	.short	0x0380
        /*00ce*/ 	.short	0x0038


	//----- nvinfo : EIATTR_SW_WAR
	.align		4
.L_106:
        /*00d0*/ 	.byte	0x04, 0x36
        /*00d2*/ 	.short	(.L_108 - .L_107)
.L_107:
        /*00d4*/ 	.word	0x00000008
.L_108:


//--------------------- .nv.info._ZN3cub18CUB_300001_SM_10006detail9transform16transform_kernelINS2_10policy_hubILb1EN4cuda3std3__45tupleIJN6thrust24THRUST_300001_SM_1000_NS6detail15normal_iteratorINSA_10device_ptrIiEEEESF_EEEE10policy1000Ei13saxpy_functorSF_JPiSK_EEEvT0_iT1_T2_DpNS2_10kernel_argIT3_EE --------------------------
	.section	.nv.info._ZN3cub18CUB_300001_SM_10006detail9transform16transform_kernelINS2_10policy_hubILb1EN4cuda3std3__45tupleIJN6thrust24THRUST_300001_SM_1000_NS6detail15normal_iteratorINSA_10device_ptrIiEEEESF_EEEE10policy1000Ei13saxpy_functorSF_JPiSK_EEEvT0_iT1_T2_DpNS2_10kernel_argIT3_EE,"",@"SHT_CUDA_INFO"
	.sectionflags	@""
	.align	4


	//----- nvinfo : EIATTR_CUDA_API_VERSION
	.align		4
        /*0000*/ 	.byte	0x04, 0x37
        /*0002*/ 	.short	(.L_110 - .L_109)
.L_109:
        /*0004*/ 	.word	0x00000082


	//----- nvinfo : EIATTR_KPARAM_INFO
	.align		4
.L_110:
        /*0008*/ 	.byte	0x04, 0x17
        /*000a*/ 	.short	(.L_112 - .L_111)
.L_111:
        /*000c*/ 	.word	0x00000000
        /*0010*/ 	.short	0x0005
        /*0012*/ 	.short	0x0028
        /*0014*/ 	.byte	0x00, 0xf0, 0x41, 0x00


	//----- nvinfo : EIATTR_KPARAM_INFO
	.align		4
.L_112:
        /*0018*/ 	.byte	0x04, 0x17
        /*001a*/ 	.short	(.L_114 - .L_113)
.L_113:
        /*001c*/ 	.word	0x00000000
        /*0020*/ 	.short	0x0004
        /*0022*/ 	.short	0x0018
        /*0024*/ 	.byte	0x00, 0xf0, 0x41, 0x00


	//----- nvinfo : EIATTR_KPARAM_INFO
	.align		4
.L_114:
        /*0028*/ 	.byte	0x04, 0x17
        /*002a*/ 	.short	(.L_116 - .L_115)
.L_115:
        /*002c*/ 	.word	0x00000000
        /*0030*/ 	.short	0x0003
        /*0032*/ 	.short	0x0010
        /*0034*/ 	.byte	0x00, 0xf0, 0x21, 0x00


	//----- nvinfo : EIATTR_KPARAM_INFO
	.align		4
.L_116:
        /*0038*/ 	.byte	0x04, 0x17
        /*003a*/ 	.short	(.L_118 - .L_117)
.L_117:
        /*003c*/ 	.word	0x00000000
        /*0040*/ 	.short	0x0002
        /*0042*/ 	.short	0x0008
        /*0044*/ 	.byte	0x00, 0xf0, 0x11, 0x00


	//----- nvinfo : EIATTR_KPARAM_INFO
	.align		4
.L_118:
        /*0048*/ 	.byte	0x04, 0x17
        /*004a*/ 	.short	(.L_120 - .L_119)
.L_119:
        /*004c*/ 	.word	0x00000000
        /*0050*/ 	.short	0x0001
        /*0052*/ 	.short	0x0004
        /*0054*/ 	.byte	0x00, 0xf0, 0x11, 0x00


	//----- nvinfo : EIATTR_KPARAM_INFO
	.align		4
.L_120:
        /*0058*/ 	.byte	0x04, 0x17
        /*005a*/ 	.short	(.L_122 - .L_121)
.L_121:
        /*005c*/ 	.word	0x00000000
        /*0060*/ 	.short	0x0000
        /*0062*/ 	.short	0x0000
        /*0064*/ 	.byte	0x00, 0xf0, 0x11, 0x00


	//----- nvinfo : EIATTR_SPARSE_MMA_MASK
	.align		4
.L_122:
        /*0068*/ 	.byte	0x03, 0x50
        /*006a*/ 	.short	0x0000


	//----- nvinfo : EIATTR_MAXREG_COUNT
	.align		4
        /*006c*/ 	.byte	0x03, 0x1b
        /*006e*/ 	.short	0x00ff


	//----- nvinfo : EIATTR_MERCURY_ISA_VERSION
	.align		4
        /*0070*/ 	.byte	0x03, 0x5f
        /*0072*/ 	.short	0x0101


	//----- nvinfo : EIATTR_VRC_CTA_INIT_COUNT
	.align		4
        /*0074*/ 	.byte	0x02, 0x4a
	.zero		1
	.zero		1


	//----- nvinfo : EIATTR_EXIT_INSTR_OFFSETS
	.align		4
        /*0078*/ 	.byte	0x04, 0x1c
        /*007a*/ 	.short	(.L_124 - .L_123)


	//   ....[0]....
.L_123:
        /*007c*/ 	.word	0x00000310


	//   ....[1]....
        /*0080*/ 	.word	0x000009b0


	//   ....[2]....
        /*0084*/ 	.word	0x00000c20


	//   ....[3]....
        /*0088*/ 	.word	0x00000db0


	//   ....[4]....
        /*008c*/ 	.word	0x00000e80


	//   ....[5]....
        /*0090*/ 	.word	0x00000ea0


	//   ....[6]....
        /*0094*/ 	.word	0x000014e0


	//   ....[7]....
        /*0098*/ 	.word	0x00001890


	//   ....[8]....
        /*009c*/ 	.word	0x00001a90


	//   ....[9]....
        /*00a0*/ 	.word	0x00001ac0


	//   ....[10]....
        /*00a4*/ 	.word	0x00001b80


	//----- nvinfo : EIATTR_MAX_THREADS
	.align		4
.L_124:
        /*00a8*/ 	.byte	0x04, 0x05
        /*00aa*/ 	.short	(.L_126 - .L_125)
.L_125:
        /*00ac*/ 	.word	0x00000080
        /*00b0*/ 	.word	0x00000001
        /*00b4*/ 	.word	0x00000001


	//----- nvinfo : EIATTR_CRS_STACK_SIZE
	.align		4
.L_126:
        /*00b8*/ 	.byte	0x04, 0x1e
        /*00ba*/ 	.short	(.L_128 - .L_127)
.L_127:
        /*00bc*/ 	.word	0x00000000


	//----- nvinfo : EIATTR_CBANK_PARAM_SIZE
	.align		4
.L_128:
        /*00c0*/ 	.byte	0x03, 0x19
        /*00c2*/ 	.short	0x0038


	//----- nvinfo : EIATTR_PARAM_CBANK
	.align		4
        /*00c4*/ 	.byte	0x04, 0x0a
        /*00c6*/ 	.short	(.L_130 - .L_129)
	.align		4
.L_129:
        /*00c8*/ 	.word	index@(.nv.constant0._ZN3cub18CUB_300001_SM_10006detail9transform16transform_kernelINS2_10policy_hubILb1EN4cuda3std3__45tupleIJN6thrust24THRUST_300001_SM_1000_NS6detail15normal_iteratorINSA_10device_ptrIiEEEESF_EEEE10policy1000Ei13saxpy_functorSF_JPiSK_EEEvT0_iT1_T2_DpNS2_10kernel_argIT3_EE)
        /*00cc*/ 	.short	0x0380
        /*00ce*/ 	.short	0x0038


	//----- nvinfo : EIATTR_SW_WAR
	.align		4
.L_130:
        /*00d0*/ 	.byte	0x04, 0x36
        /*00d2*/ 	.short	(.L_132 - .L_131)
.L_131:
        /*00d4*/ 	.word	0x00000008
.L_132:


//--------------------- .nv.info._ZN3cub18CUB_300001_SM_10006detail8for_each13static_kernelINS2_12policy_hub_t12policy_500_tElN6thrust24THRUST_300001_SM_1000_NS8cuda_cub20__uninitialized_copy7functorINS7_6detail15normal_iteratorINS7_10device_ptrIiEEEENS7_7pointerIiNS8_3tagENS7_11use_defaultESI_EEEEEEvT0_T1_ --------------------------
	.section	.nv.info._ZN3cub18CUB_300001_SM_10006detail8for_each13static_kernelINS2_12policy_hub_t12policy_500_tElN6thrust24THRUST_300001_SM_1000_NS8cuda_cub20__uninitialized_copy7functorINS7_6detail15normal_iteratorINS7_10device_ptrIiEEEENS7_7pointerIiNS8_3tagENS7_11use_defaultESI_EEEEEEvT0_T1_,"",@"SHT_CUDA_INFO"
	.sectionflags	@""
	.align	4


	//----- nvinfo : EIATTR_CUDA_API_VERSION
	.align		4
        /*0000*/ 	.byte	0x04, 0x37
        /*0002*/ 	.short	(.L_134 - .L_133)
.L_133:
        /*0004*/ 	.word	0x00000082


	//----- nvinfo : EIATTR_KPARAM_INFO
	.align		4
.L_134:
        /*0008*/ 	.byte	0x04, 0x17
        /*000a*/ 	.short	(.L_136 - .L_135)
.L_135:
        /*000c*/ 	.word	0x00000000
        /*0010*/ 	.short	0x0001
        /*0012*/ 	.short	0x0008
        /*0014*/ 	.byte	0x00, 0xf0, 0x41, 0x00


	//----- nvinfo : EIATTR_KPARAM_INFO
	.align		4
.L_136:
        /*0018*/ 	.byte	0x04, 0x17
        /*001a*/ 	.short	(.L_138 - .L_137)
.L_137:
        /*001c*/ 	.word	0x00000000
        /*0020*/ 	.short	0x0000
        /*0022*/ 	.short	0x0000
        /*0024*/ 	.byte	0x00, 0xf0, 0x21, 0x00


	//----- nvinfo : EIATTR_SPARSE_MMA_MASK
	.align		4
.L_138:
        /*0028*/ 	.byte	0x03, 0x50
        /*002a*/ 	.short	0x0000


	//----- nvinfo : EIATTR_MAXREG_COUNT
	.align		4
        /*002c*/ 	.byte	0x03, 0x1b
        /*002e*/ 	.short	0x00ff


	//----- nvinfo : EIATTR_MERCURY_ISA_VERSION
	.align		4
        /*0030*/ 	.byte	0x03, 0x5f
        /*0032*/ 	.short	0x0101


	//----- nvinfo : EIATTR_VRC_CTA_INIT_COUNT
	.align		4
        /*0034*/ 	.byte	0x02, 0x4a
	.zero		1
	.zero		1


	//----- nvinfo : EIATTR_EXIT_INSTR_OFFSETS
	.align		4
        /*0038*/ 	.byte	0x04, 0x1c
        /*003a*/ 	.short	(.L_140 - .L_139)


	//   ....[0]....
.L_139:
        /*003c*/ 	.word	0x00000190


	//   ....[1]....
        /*0040*/ 	.word	0x00000320


	//   ....[2]....
        /*0044*/ 	.word	0x000003f0


	//----- nvinfo : EIATTR_MAX_THREADS
	.align		4
.L_140:
        /*0048*/ 	.byte	0x04, 0x05
        /*004a*/ 	.short	(.L_142 - .L_141)
.L_141:
        /*004c*/ 	.word	0x00000100
        /*0050*/ 	.word	0x00000001
        /*0054*/ 	.word	0x00000001


	//----- nvinfo : EIATTR_CRS_STACK_SIZE
	.align		4
.L_142:
        /*0058*/ 	.byte	0x04, 0x1e
        /*005a*/ 	.short	(.L_144 - .L_143)
.L_143:
        /*005c*/ 	.word	0x00000000


	//----- nvinfo : EIATTR_CBANK_PARAM_SIZE
	.align		4
.L_144:
        /*0060*/ 	.byte	0x03, 0x19
        /*0062*/ 	.short	0x0018


	//----- nvinfo : EIATTR_PARAM_CBANK
	.align		4
        /*0064*/ 	.byte	0x04, 0x0a
        /*0066*/ 	.short	(.L_146 - .L_145)
	.align		4
.L_145:
        /*0068*/ 	.word	index@(.nv.constant0._ZN3cub18CUB_300001_SM_10006detail8for_each13static_kernelINS2_12policy_hub_t12policy_500_tElN6thrust24THRUST_300001_SM_1000_NS8cuda_cub20__uninitialized_copy7functorINS7_6detail15normal_iteratorINS7_10device_ptrIiEEEENS7_7pointerIiNS8_3tagENS7_11use_defaultESI_EEEEEEvT0_T1_)
        /*006c*/ 	.short	0x0380
        /*006e*/ 	.short	0x0018


	//----- nvinfo : EIATTR_SW_WAR
	.align		4
.L_146:
        /*0070*/ 	.byte	0x04, 0x36
        /*0072*/ 	.short	(.L_148 - .L_147)
.L_147:
        /*0074*/ 	.word	0x00000008
.L_148:


//--------------------- .nv.info._ZN3cub18CUB_300001_SM_10006detail8for_each13static_kernelINS2_12policy_hub_t12policy_500_tElN6thrust24THRUST_300001_SM_1000_NS8cuda_cub6__fill7functorINS7_6detail15normal_iteratorINS7_10device_ptrIiEEEEiEEEEvT0_T1_ --------------------------
	.section	.nv.info._ZN3cub18CUB_300001_SM_10006detail8for_each13static_kernelINS2_12policy_hub_t12policy_500_tElN6thrust24THRUST_300001_SM_1000_NS8cuda_cub6__fill7functorINS7_6detail15normal_iteratorINS7_10device_ptrIiEEEEiEEEEvT0_T1_,"",@"SHT_CUDA_INFO"
	.sectionflags	@""
	.align	4


	//----- nvinfo : EIATTR_CUDA_API_VERSION
	.align		4
        /*0000*/ 	.byte	0x04, 0x37
        /*0002*/ 	.short	(.L_150 - .L_149)
.L_149:
        /*0004*/ 	.word	0x00000082


	//----- nvinfo : EIATTR_KPARAM_INFO
	.align		4
.L_150:
        /*0008*/ 	.byte	0x04, 0x17
        /*000a*/ 	.short	(.L_152 - .L_151)
.L_151:
        /*000c*/ 	.word	0x00000000
        /*0010*/ 	.short	0x0001
        /*0012*/ 	.short	0x0008
        /*0014*/ 	.byte	0x00, 0xf0, 0x41, 0x00


	//----- nvinfo : EIATTR_KPARAM_INFO
	.align		4
.L_152:
        /*0018*/ 	.byte	0x04, 0x17
        /*001a*/ 	.short	(.L_154 - .L_153)
.L_153:
        /*001c*/ 	.word	0x00000000
        /*0020*/ 	.short	0x0000
        /*0022*/ 	.short	0x0000
        /*0024*/ 	.byte	0x00, 0xf0, 0x21, 0x00


	//----- nvinfo : EIATTR_SPARSE_MMA_MASK
	.align		4
.L_154:
        /*0028*/ 	.byte	0x03, 0x50
        /*002a*/ 	.short	0x0000


	//----- nvinfo : EIATTR_MAXREG_COUNT
	.align		4
        /*002c*/ 	.byte	0x03, 0x1b
        /*002e*/ 	.short	0x00ff


	//----- nvinfo : EIATTR_MERCURY_ISA_VERSION
	.align		4
        /*0030*/ 	.byte	0x03, 0x5f
        /*0032*/ 	.short	0x0101


	//----- nvinfo : EIATTR_VRC_CTA_INIT_COUNT
	.align		4
        /*0034*/ 	.byte	0x02, 0x4a
	.zero		1
	.zero		1


	//----- nvinfo : EIATTR_EXIT_INSTR_OFFSETS
	.align		4
        /*0038*/ 	.byte	0x04, 0x1c
        /*003a*/ 	.short	(.L_156 - .L_155)


	//   ....[0]....
.L_155:
        /*003c*/ 	.word	0x00000130


	//   ....[1]....
        /*0040*/ 	.word	0x00000240


	//   ....[2]....
        /*0044*/ 	.word	0x00000270


	//----- nvinfo : EIATTR_MAX_THREADS
	.align		4
.L_156:
        /*0048*/ 	.byte	0x04, 0x05
        /*004a*/ 	.short	(.L_158 - .L_157)
.L_157:
        /*004c*/ 	.word	0x00000100
        /*0050*/ 	.word	0x00000001
        /*0054*/ 	.word	0x00000001


	//----- nvinfo : EIATTR_CBANK_PARAM_SIZE
	.align		4
.L_158:
        /*0058*/ 	.byte	0x03, 0x19
        /*005a*/ 	.short	0x0018


	//----- nvinfo : EIATTR_PARAM_CBANK
	.align		4
        /*005c*/ 	.byte	0x04, 0x0a
        /*005e*/ 	.short	(.L_160 - .L_159)
	.align		4
.L_159:
        /*0060*/ 	.word	index@(.nv.constant0._ZN3cub18CUB_300001_SM_10006detail8for_each13static_kernelINS2_12policy_hub_t12policy_500_tElN6thrust24THRUST_300001_SM_1000_NS8cuda_cub6__fill7functorINS7_6detail15normal_iteratorINS7_10device_ptrIiEEEEiEEEEvT0_T1_)
        /*0064*/ 	.short	0x0380
        /*0066*/ 	.short	0x0018


	//----- nvinfo : EIATTR_SW_WAR
	.align		4
.L_160:
        /*0068*/ 	.byte	0x04, 0x36
        /*006a*/ 	.short	(.L_162 - .L_161)
.L_161:
        /*006c*/ 	.word	0x00000008
.L_162:


//--------------------- .nv.info._ZN3cub18CUB_300001_SM_10006detail8for_each13static_kernelINS2_12policy_hub_t12policy_500_tElN6thrust24THRUST_300001_SM_1000_NS8cuda_cub10__tabulate7functorINS7_6detail15normal_iteratorINS7_10device_ptrIiEEEENS7_6system6detail7generic6detail22compute_sequence_valueIivEElEEEEvT0_T1_ --------------------------
	.section	.nv.info._ZN3cub18CUB_300001_SM_10006detail8for_each13static_kernelINS2_12policy_hub_t12policy_500_tElN6thrust24THRUST_300001_SM_1000_NS8cuda_cub10__tabulate7functorINS7_6detail15normal_iteratorINS7_10device_ptrIiEEEENS7_6system6detail7generic6detail22compute_sequence_valueIivEElEEEEvT0_T1_,"",@"SHT_CUDA_INFO"
	.sectionflags	@""
	.align	4


	//----- nvinfo : EIATTR_CUDA_API_VERSION
	.align		4
        /*0000*/ 	.byte	0x04, 0x37
        /*0002*/ 	.short	(.L_164 - .L_163)
.L_163:
        /*0004*/ 	.word	0x00000082


	//----- nvinfo : EIATTR_KPARAM_INFO
	.align		4
.L_164:
        /*0008*/ 	.byte	0x04, 0x17
        /*000a*/ 	.short	(.L_166 - .L_165)
.L_165:
        /*000c*/ 	.word	0x00000000
        /*0010*/ 	.short	0x0001
        /*0012*/ 	.short	0x0008
        /*0014*/ 	.byte	0x00, 0xf0, 0x41, 0x00


	//----- nvinfo : EIATTR_KPARAM_INFO
	.align		4
.L_166:
        /*0018*/ 	.byte	0x04, 0x17
        /*001a*/ 	.short	(.L_168 - .L_167)
.L_167:
        /*001c*/ 	.word	0x00000000
        /*0020*/ 	.short	0x0000
        /*0022*/ 	.short	0x0000
        /*0024*/ 	.byte	0x00, 0xf0, 0x21, 0x00


	//----- nvinfo : EIATTR_SPARSE_MMA_MASK
	.align		4
.L_168:
        /*0028*/ 	.byte	0x03, 0x50
        /*002a*/ 	.short	0x0000


	//----- nvinfo : EIATTR_MAXREG_COUNT
	.align		4
        /*002c*/ 	.byte	0x03, 0x1b
        /*002e*/ 	.short	0x00ff


	//----- nvinfo : EIATTR_MERCURY_ISA_VERSION
	.align		4
        /*0030*/ 	.byte	0x03, 0x5f
        /*0032*/ 	.short	0x0101


	//----- nvinfo : EIATTR_VRC_CTA_INIT_COUNT
	.align		4
        /*0034*/ 	.byte	0x02, 0x4a
	.zero		1
	.zero		1


	//----- nvinfo : EIATTR_EXIT_INSTR_OFFSETS
	.align		4
        /*0038*/ 	.byte	0x04, 0x1c
        /*003a*/ 	.short	(.L_170 - .L_169)


	//   ....[0]....
.L_169:
        /*003c*/ 	.word	0x00000160


	//   ....[1]....
        /*0040*/ 	.word	0x000002b0


	//   ....[2]....
        /*0044*/ 	.word	0x00000340


	//----- nvinfo : EIATTR_MAX_THREADS
	.align		4
.L_170:
        /*0048*/ 	.byte	0x04, 0x05
        /*004a*/ 	.short	(.L_172 - .L_171)
.L_171:
        /*004c*/ 	.word	0x00000100
        /*0050*/ 	.word	0x00000001
        /*0054*/ 	.word	0x00000001


	//----- nvinfo : EIATTR_CRS_STACK_SIZE
	.align		4
.L_172:
        /*0058*/ 	.byte	0x04, 0x1e
        /*005a*/ 	.short	(.L_174 - .L_173)
.L_173:
        /*005c*/ 	.word	0x00000000


	//----- nvinfo : EIATTR_CBANK_PARAM_SIZE
	.align		4
.L_174:
        /*0060*/ 	.byte	0x03, 0x19
        /*0062*/ 	.short	0x0018


	//----- nvinfo : EIATTR_PARAM_CBANK
	.align		4
        /*0064*/ 	.byte	0x04, 0x0a
        /*0066*/ 	.short	(.L_176 - .L_175)
	.align		4
.L_175:
        /*0068*/ 	.word	index@(.nv.constant0._ZN3cub18CUB_300001_SM_10006detail8for_each13static_kernelINS2_12policy_hub_t12policy_500_tElN6thrust24THRUST_300001_SM_1000_NS8cuda_cub10__tabulate7functorINS7_6detail15normal_iteratorINS7_10device_ptrIiEEEENS7_6system6detail7generic6detail22compute_sequence_valueIivEElEEEEvT0_T1_)
        /*006c*/ 	.short	0x0380
        /*006e*/ 	.short	0x0018


	//----- nvinfo : EIATTR_SW_WAR
	.align		4
.L_176:
        /*0070*/ 	.byte	0x04, 0x36
        /*0072*/ 	.short	(.L_178 - .L_177)
.L_177:
        /*0074*/ 	.word	0x00000008
.L_178:


//--------------------- .nv.info._ZN3cub18CUB_300001_SM_10006detail8for_each13static_kernelINS2_12policy_hub_t12policy_500_tEmN6thrust24THRUST_300001_SM_1000_NS8cuda_cub20__uninitialized_fill7functorINS7_10device_ptrIiEEiEEEEvT0_T1_ --------------------------
	.section	.nv.info._ZN3cub18CUB_300001_SM_10006detail8for_each13static_kernelINS2_12policy_hub_t12policy_500_tEmN6thrust24THRUST_300001_SM_1000_NS8cuda_cub20__uninitialized_fill7functorINS7_10device_ptrIiEEiEEEEvT0_T1_,"",@"SHT_CUDA_INFO"
	.sectionflags	@""
	.align	4


	//----- nvinfo : EIATTR_CUDA_API_VERSION
	.align		4
        /*0000*/ 	.byte	0x04, 0x37
        /*0002*/ 	.short	(.L_180 - .L_179)
.L_179:
        /*0004*/ 	.word	0x00000082


	//----- nvinfo : EIATTR_KPARAM_INFO
	.align		4
.L_180:
        /*0008*/ 	.byte	0x04, 0x17
        /*000a*/ 	.short	(.L_182 - .L_181)
.L_181:
        /*000c*/ 	.word	0x00000000
        /*0010*/ 	.short	0x0001
        /*0012*/ 	.short	0x0008
        /*0014*/ 	.byte	0x00, 0xf0, 0x41, 0x00


	//----- nvinfo : EIATTR_KPARAM_INFO
	.align		4
.L_182:
        /*0018*/ 	.byte	0x04, 0x17
        /*001a*/ 	.short	(.L_184 - .L_183)
.L_183:
        /*001c*/ 	.word	0x00000000
        /*0020*/ 	.short	0x0000
        /*0022*/ 	.short	0x0000
        /*0024*/ 	.byte	0x00, 0xf0, 0x21, 0x00


	//----- nvinfo : EIATTR_SPARSE_MMA_MASK
	.align		4
.L_184:
        /*0028*/ 	.byte	0x03, 0x50
        /*002a*/ 	.short	0x0000


	//----- nvinfo : EIATTR_MAXREG_COUNT
	.align		4
        /*002c*/ 	.byte	0x03, 0x1b
        /*002e*/ 	.short	0x00ff


	//----- nvinfo : EIATTR_MERCURY_ISA_VERSION
	.align		4
        /*0030*/ 	.byte	0x03, 0x5f
        /*0032*/ 	.short	0x0101


	//----- nvinfo : EIATTR_VRC_CTA_INIT_COUNT
	.align		4
        /*0034*/ 	.byte	0x02, 0x4a
	.zero		1
	.zero		1


	//----- nvinfo : EIATTR_EXIT_INSTR_OFFSETS
	.align		4
        /*0038*/ 	.byte	0x04, 0x1c
        /*003a*/ 	.short	(.L_186 - .L_185)


	//   ....[0]....
.L_185:
        /*003c*/ 	.word	0x00000130


	//   ....[1]....
        /*0040*/ 	.word	0x00000230


	//   ....[2]....
        /*0044*/ 	.word	0x00000260


	//----- nvinfo : EIATTR_MAX_THREADS
	.align		4
.L_186:
        /*0048*/ 	.byte	0x04, 0x05
        /*004a*/ 	.short	(.L_188 - .L_187)
.L_187:
        /*004c*/ 	.word	0x00000100
        /*0050*/ 	.word	0x00000001
        /*0054*/ 	.word	0x00000001


	//----- nvinfo : EIATTR_CBANK_PARAM_SIZE
	.align		4
.L_188:
        /*0058*/ 	.byte	0x03, 0x19
        /*005a*/ 	.short	0x0018


	//----- nvinfo : EIATTR_PARAM_CBANK
	.align		4
        /*005c*/ 	.byte	0x04, 0x0a
        /*005e*/ 	.short	(.L_190 - .L_189)
	.align		4
.L_189:
        /*0060*/ 	.word	index@(.nv.constant0._ZN3cub18CUB_300001_SM_10006detail8for_each13static_kernelINS2_12policy_hub_t12policy_500_tEmN6thrust24THRUST_300001_SM_1000_NS8cuda_cub20__uninitialized_fill7functorINS7_10device_ptrIiEEiEEEEvT0_T1_)
        /*0064*/ 	.short	0x0380
        /*0066*/ 	.short	0x0018


	//----- nvinfo : EIATTR_SW_WAR
	.align		4
.L_190:
        /*0068*/ 	.byte	0x04, 0x36
        /*006a*/ 	.short	(.L_192 - .L_191)
.L_191:
        /*006c*/ 	.word	0x00000008
.L_192:


//--------------------- .nv.info._ZN3cub18CUB_300001_SM_10006detail11EmptyKernelIvEEvv --------------------------
	.section	.nv.info._ZN3cub18CUB_300001_SM_10006detail11EmptyKernelIvEEvv,"",@"SHT_CUDA_INFO"
	.sectionflags	@""
	.align	4


	//----- nvinfo : EIATTR_CUDA_API_VERSION
	.align		4
        /*0000*/ 	.byte	0x04, 0x37
        /*0002*/ 	.short	(.L_194 - .L_193)
.L_193:
        /*0004*/ 	.word	0x00000082


	//----- nvinfo : EIATTR_SPARSE_MMA_MASK
	.align		4
.L_194:
        /*0008*/ 	.byte	0x03, 0x50
        /*000a*/ 	.short	0x0000


	//----- nvinfo : EIATTR_MAXREG_COUNT
	.align		4
        /*000c*/ 	.byte	0x03, 0x1b
        /*000e*/ 	.short	0x00ff


	//----- nvinfo : EIATTR_MERCURY_ISA_VERSION
	.align		4
        /*0010*/ 	.byte	0x03, 0x5f
        /*0012*/ 	.short	0x0101


	//----- nvinfo : EIATTR_VRC_CTA_INIT_COUNT
	.align		4
        /*0014*/ 	.byte	0x02, 0x4a
	.zero		1
	.zero		1


	//----- nvinfo : EIATTR_EXIT_INSTR_OFFSETS
	.align		4
        /*0018*/ 	.byte	0x04, 0x1c
        /*001a*/ 	.short	(.L_196 - .L_195)


	//   ....[0]....
.L_195:
        /*001c*/ 	.word	0x00000010


	//----- nvinfo : EIATTR_SW_WAR
	.align		4
.L_196:
        /*0020*/ 	.byte	0x04, 0x36
        /*0022*/ 	.short	(.L_198 - .L_197)
.L_197:
        /*0024*/ 	.word	0x00000008
.L_198:


//--------------------- .nv.callgraph             --------------------------
	.section	.nv.callgraph,"",@"SHT_CUDA_CALLGRAPH"
	.align	4
	.sectionentsize	8
	.align		4
        /*0000*/ 	.word	0x00000000
	.align		4
        /*0004*/ 	.word	0xffffffff
	.align		4
        /*0008*/ 	.word	0x00000000
	.align		4
        /*000c*/ 	.word	0xfffffffe
	.align		4
        /*0010*/ 	.word	0x00000000
	.align		4
        /*0014*/ 	.word	0xfffffffd
	.align		4
        /*0018*/ 	.word	0x00000000
	.align		4
        /*001c*/ 	.word	0xfffffffc


//--------------------- .nv.constant4             --------------------------
	.section	.nv.constant4,"a",@progbits
	.align	8
	.align		8
.nv.constant4:
        /*0000*/ 	.dword	_ZN34_INTERNAL_07c313bf_4_k_cu_cf00be714cuda3std3__45__cpo5beginE
	.align		8
        /*0008*/ 	.dword	_ZN34_INTERNAL_07c313bf_4_k_cu_cf00be714cuda3std3__45__cpo3endE
	.align		8
        /*0010*/ 	.dword	_ZN34_INTERNAL_07c313bf_4_k_cu_cf00be714cuda3std3__45__cpo6cbeginE
	.align		8
        /*0018*/ 	.dword	_ZN34_INTERNAL_07c313bf_4_k_cu_cf00be714cuda3std3__45__cpo4cendE
	.align		8
        /*0020*/ 	.dword	_ZN34_INTERNAL_07c313bf_4_k_cu_cf00be714cuda3std3__45__cpo6rbeginE
	.align		8
        /*0028*/ 	.dword	_ZN34_INTERNAL_07c313bf_4_k_cu_cf00be714cuda3std3__45__cpo4rendE
	.align		8
        /*0030*/ 	.dword	_ZN34_INTERNAL_07c313bf_4_k_cu_cf00be714cuda3std3__45__cpo7crbeginE
	.align		8
        /*0038*/ 	.dword	_ZN34_INTERNAL_07c313bf_4_k_cu_cf00be714cuda3std3__45__cpo5crendE
	.align		8
        /*0040*/ 	.dword	_ZN34_INTERNAL_07c313bf_4_k_cu_cf00be714cuda3std3__436_GLOBAL__N__07c313bf_4_k_cu_cf00be716ignoreE
	.align		8
        /*0048*/ 	.dword	_ZN34_INTERNAL_07c313bf_4_k_cu_cf00be714cuda3std3__419piecewise_constructE
	.align		8
        /*0050*/ 	.dword	_ZN34_INTERNAL_07c313bf_4_k_cu_cf00be714cuda3std3__48in_placeE
	.align		8
        /*0058*/ 	.dword	_ZN34_INTERNAL_07c313bf_4_k_cu_cf00be714cuda3std3__420unreachable_sentinelE
	.align		8
        /*0060*/ 	.dword	_ZN34_INTERNAL_07c313bf_4_k_cu_cf00be714cuda3std3__47nulloptE
	.align		8
        /*0068*/ 	.dword	_ZN34_INTERNAL_07c313bf_4_k_cu_cf00be714cuda3std3__48unexpectE
	.align		8
        /*0070*/ 	.dword	_ZN34_INTERNAL_07c313bf_4_k_cu_cf00be714cuda3std6ranges3__45__cpo4swapE
	.align		8
        /*0078*/ 	.dword	_ZN34_INTERNAL_07c313bf_4_k_cu_cf00be714cuda3std6ranges3__45__cpo9iter_moveE
	.align		8
        /*0080*/ 	.dword	_ZN34_INTERNAL_07c313bf_4_k_cu_cf00be714cuda3std6ranges3__45__cpo5beginE
	.align		8
        /*0088*/ 	.dword	_ZN34_INTERNAL_07c313bf_4_k_cu_cf00be714cuda3std6ranges3__45__cpo3endE
	.align		8
        /*0090*/ 	.dword	_ZN34_INTERNAL_07c313bf_4_k_cu_cf00be714cuda3std6ranges3__45__cpo6cbeginE
	.align		8
        /*0098*/ 	.dword	_ZN34_INTERNAL_07c313bf_4_k_cu_cf00be714cuda3std6ranges3__45__cpo4cendE
	.align		8
        /*00a0*/ 	.dword	_ZN34_INTERNAL_07c313bf_4_k_cu_cf00be714cuda3std6ranges3__45__cpo7advanceE
	.align		8
        /*00a8*/ 	.dword	_ZN34_INTERNAL_07c313bf_4_k_cu_cf00be714cuda3std6ranges3__45__cpo9iter_swapE
	.align		8
        /*00b0*/ 	.dword	_ZN34_INTERNAL_07c313bf_4_k_cu_cf00be714cuda3std6ranges3__45__cpo4nextE
	.align		8
        /*00b8*/ 	.dword	_ZN34_INTERNAL_07c313bf_4_k_cu_cf00be714cuda3std6ranges3__45__cpo4prevE
	.align		8
        /*00c0*/ 	.dword	_ZN34_INTERNAL_07c313bf_4_k_cu_cf00be714cuda3std6ranges3__45__cpo4dataE
	.align		8
        /*00c8*/ 	.dword	_ZN34_INTERNAL_07c313bf_4_k_cu_cf00be714cuda3std6ranges3__45__cpo5cdataE
	.align		8
        /*00d0*/ 	.dword	_ZN34_INTERNAL_07c313bf_4_k_cu_cf00be714cuda3std6ranges3__45__cpo4sizeE
	.align		8
        /*00d8*/ 	.dword	_ZN34_INTERNAL_07c313bf_4_k_cu_cf00be714cuda3std6ranges3__45__cpo5ssizeE
	.align		8
        /*00e0*/ 	.dword	_ZN34_INTERNAL_07c313bf_4_k_cu_cf00be714cuda3std6ranges3__45__cpo8distanceE
	.align		8
        /*00e8*/ 	.dword	_ZN34_INTERNAL_07c313bf_4_k_cu_cf00be716thrust24THRUST_300001_SM_1000_NS8cuda_cub3parE
	.align		8
        /*00f0*/ 	.dword	_ZN34_INTERNAL_07c313bf_4_k_cu_cf00be716thrust24THRUST_300001_SM_1000_NS8cuda_cub10par_nosyncE
	.align		8
        /*00f8*/ 	.dword	_ZN34_INTERNAL_07c313bf_4_k_cu_cf00be716thrust24THRUST_300001_SM_1000_NS6system6detail10sequential3seqE
	.align		8
        /*0100*/ 	.dword	_ZN34_INTERNAL_07c313bf_4_k_cu_cf00be716thrust24THRUST_300001_SM_1000_NS12placeholders2_1E
	.align		8
        /*0108*/ 	.dword	_ZN34_INTERNAL_07c313bf_4_k_cu_cf00be716thrust24THRUST_300001_SM_1000_NS12placeholders2_2E
	.align		8
        /*0110*/ 	.dword	_ZN34_INTERNAL_07c313bf_4_k_cu_cf00be716thrust24THRUST_300001_SM_1000_NS12placeholders2_3E
	.align		8
        /*0118*/ 	.dword	_ZN34_INTERNAL_07c313bf_4_k_cu_cf00be716thrust24THRUST_300001_SM_1000_NS12placeholders2_4E
	.align		8
        /*0120*/ 	.dword	_ZN34_INTERNAL_07c313bf_4_k_cu_cf00be716thrust24THRUST_300001_SM_1000_NS12placeholders2_5E
	.align		8
        /*0128*/ 	.dword	_ZN34_INTERNAL_07c313bf_4_k_cu_cf00be716thrust24THRUST_300001_SM_1000_NS12placeholders2_6E
	.align		8
        /*0130*/ 	.dword	_ZN34_INTERNAL_07c313bf_4_k_cu_cf00be716thrust24THRUST_300001_SM_1000_NS12placeholders2_7E
	.align		8
        /*0138*/ 	.dword	_ZN34_INTERNAL_07c313bf_4_k_cu_cf00be716thrust24THRUST_300001_SM_1000_NS12placeholders2_8E
	.align		8
        /*0140*/ 	.dword	_ZN34_INTERNAL_07c313bf_4_k_cu_cf00be716thrust24THRUST_300001_SM_1000_NS12placeholders2_9E
	.align		8
        /*0148*/ 	.dword	_ZN34_INTERNAL_07c313bf_4_k_cu_cf00be716thrust24THRUST_300001_SM_1000_NS12placeholders3_10E
	.align		8
        /*0150*/ 	.dword	_ZN34_INTERNAL_07c313bf_4_k_cu_cf00be716thrust24THRUST_300001_SM_1000_NS3seqE


//--------------------- .text._ZN3cub18CUB_300001_SM_10006detail9transform16transform_kernelINS2_10policy_hubILb1EN4cuda3std3__45tupleIJN6thrust24THRUST_300001_SM_1000_NS6detail15normal_iteratorINSA_10device_ptrIiEEEESF_EEEE10policy1000El13saxpy_functorSF_JPiSK_EEEvT0_iT1_T2_DpNS2_10kernel_argIT3_EE --------------------------
	.section	.text._ZN3cub18CUB_300001_SM_10006detail9transform16transform_kernelINS2_10policy_hubILb1EN4cuda3std3__45tupleIJN6thrust24THRUST_300001_SM_1000_NS6detail15normal_iteratorINSA_10device_ptrIiEEEESF_EEEE10policy1000El13saxpy_functorSF_JPiSK_EEEvT0_iT1_T2_DpNS2_10kernel_argIT3_EE,"ax",@progbits
	.align	128
        .global         _ZN3cub18CUB_300001_SM_10006detail9transform16transform_kernelINS2_10policy_hubILb1EN4cuda3std3__45tupleIJN6thrust24THRUST_300001_SM_1000_NS6detail15normal_iteratorINSA_10device_ptrIiEEEESF_EEEE10policy1000El13saxpy_functorSF_JPiSK_EEEvT0_iT1_T2_DpNS2_10kernel_argIT3_EE
        .type           _ZN3cub18CUB_300001_SM_10006detail9transform16transform_kernelINS2_10policy_hubILb1EN4cuda3std3__45tupleIJN6thrust24THRUST_300001_SM_1000_NS6detail15normal_iteratorINSA_10device_ptrIiEEEESF_EEEE10policy1000El13saxpy_functorSF_JPiSK_EEEvT0_iT1_T2_DpNS2_10kernel_argIT3_EE,@function
        .size           _ZN3cub18CUB_300001_SM_10006detail9transform16transform_kernelINS2_10policy_hubILb1EN4cuda3std3__45tupleIJN6thrust24THRUST_300001_SM_1000_NS6detail15normal_iteratorINSA_10device_ptrIiEEEESF_EEEE10policy1000El13saxpy_functorSF_JPiSK_EEEvT0_iT1_T2_DpNS2_10kernel_argIT3_EE,(.L_x_47 - _ZN3cub18CUB_300001_SM_10006detail9transform16transform_kernelINS2_10policy_hubILb1EN4cuda3std3__45tupleIJN6thrust24THRUST_300001_SM_1000_NS6detail15normal_iteratorINSA_10device_ptrIiEEEESF_EEEE10policy1000El13saxpy_functorSF_JPiSK_EEEvT0_iT1_T2_DpNS2_10kernel_argIT3_EE)
        .other          _ZN3cub18CUB_300001_SM_10006detail9transform16transform_kernelINS2_10policy_hubILb1EN4cuda3std3__45tupleIJN6thrust24THRUST_300001_SM_1000_NS6detail15normal_iteratorINSA_10device_ptrIiEEEESF_EEEE10policy1000El13saxpy_functorSF_JPiSK_EEEvT0_iT1_T2_DpNS2_10kernel_argIT3_EE,@"STO_CUDA_ENTRY STV_DEFAULT"
_ZN3cub18CUB_300001_SM_10006detail9transform16transform_kernelINS2_10policy_hubILb1EN4cuda3std3__45tupleIJN6thrust24THRUST_300001_SM_1000_NS6detail15normal_iteratorINSA_10device_ptrIiEEEESF_EEEE10policy1000El13saxpy_functorSF_JPiSK_EEEvT0_iT1_T2_DpNS2_10kernel_argIT3_EE:
.text._ZN3cub18CUB_300001_SM_10006detail9transform16transform_kernelINS2_10policy_hubILb1EN4cuda3std3__45tupleIJN6thrust24THRUST_300001_SM_1000_NS6detail15normal_iteratorINSA_10device_ptrIiEEEESF_EEEE10policy1000El13saxpy_functorSF_JPiSK_EEEvT0_iT1_T2_DpNS2_10kernel_argIT3_EE:
[----:B------:R-:W-:Y:S08]  /*0000*/  LDC R1, c[0x0][0x37c] ;  /* 0x0000df00ff017b82 */ /* 0x000ff00000000800 */
[----:B------:R-:W0:Y:S01]  /*0010*/  LDC R8, c[0x0][0x388] ;  /* 0x0000e200ff087b82 */ /* 0x000e220000000800 */
[----:B------:R-:W1:Y:S01]  /*0020*/  LDCU.64 UR6, c[0x0][0x380] ;  /* 0x00007000ff0677ac */ /* 0x000e620008000a00 */
[----:B------:R-:W2:Y:S01]  /*0030*/  S2R R9, SR_TID.X ;  /* 0x0000000000097919 */ /* 0x000ea20000002100 */
[----:B------:R-:W-:Y:S05]  /*0040*/  BSSY.RECONVERGENT B0, `(.L_x_0) ;  /* 0x0000029000007945 */ /* 0x000fea0003800200 */
[----:B------:R-:W3:Y:S01]  /*0050*/  S2UR UR4, SR_CTAID.X ;  /* 0x00000000000479c3 */ /* 0x000ee20000002500 */
[----:B0-----:R-:W-:-:S05]  /*0060*/  IMAD.SHL.U32 R5, R8, 0x80, RZ ;  /* 0x0000008008057824 */ /* 0x001fca00078e00ff */
[----:B------:R-:W-:Y:S01]  /*0070*/  SHF.R.S32.HI R0, RZ, 0x1f, R5 ;  /* 0x0000001fff007819 */ /* 0x000fe20000011405 */
[----:B---3--:R-:W-:-:S04]  /*0080*/  IMAD.WIDE.U32 R2, R5, UR4, RZ ;  /* 0x0000000405027c25 */ /* 0x008fc8000f8e00ff */
[----:B------:R-:W-:Y:S01]  /*0090*/  IMAD R7, R0, UR4, RZ ;  /* 0x0000000400077c24 */ /* 0x000fe2000f8e02ff */
[----:B-1----:R-:W-:Y:S01]  /*00a0*/  IADD3 R4, P1, PT, -R2, UR6, RZ ;  /* 0x0000000602047c10 */ /* 0x002fe2000ff3e1ff */
[----:B--2---:R-:W-:Y:S02]  /*00b0*/  IMAD.SHL.U32 R13, R9, 0x80, RZ ;  /* 0x00000080090d7824 */ /* 0x004fe400078e00ff */
[----:B------:R-:W-:Y:S01]  /*00c0*/  IMAD.IADD R7, R3, 0x1, R7 ;  /* 0x0000000103077824 */ /* 0x000fe200078e0207 */
[----:B------:R-:W-:-:S04]  /*00d0*/  ISETP.LT.U32.AND P0, PT, R4, R5, PT ;  /* 0x000000050400720c */ /* 0x000fc80003f01070 */
[----:B------:R-:W-:-:S04]  /*00e0*/  IADD3.X R11, PT, PT, ~R7, UR7, RZ, P1, !PT ;  /* 0x00000007070b7c10 */ /* 0x000fc80008ffe5ff */
[----:B------:R-:W-:-:S04]  /*00f0*/  ISETP.LT.AND.EX P0, PT, R11, R0, PT, P0 ;  /* 0x000000000b00720c */ /* 0x000fc80003f01300 */
[----:B------:R-:W-:-:S05]  /*0100*/  SEL R0, R4, R5, P0 ;  /* 0x0000000504007207 */ /* 0x000fca0000000000 */
[----:B------:R-:W-:-:S05]  /*0110*/  IMAD.SHL.U32 R4, R0, 0x4, RZ ;  /* 0x0000000400047824 */ /* 0x000fca00078e00ff */
[----:B------:R-:W-:-:S13]  /*0120*/  ISETP.GE.AND P0, PT, R13, R4, PT ;  /* 0x000000040d00720c */ /* 0x000fda0003f06270 */
[----:B------:R-:W-:Y:S05]  /*0130*/  @P0 BRA `(.L_x_1) ;  /* 0x0000000000640947 */ /* 0x000fea0003800000 */
[----:B------:R-:W0:Y:S01]  /*0140*/  LDCU.64 UR4, c[0x0][0x398] ;  /* 0x00007300ff0477ac */ /* 0x000e220008000a00 */
[C---:B------:R-:W-:Y:S01]  /*0150*/  IMAD.SHL.U32 R6, R2.reuse, 0x4, RZ ;  /* 0x0000000402067824 */ /* 0x040fe200078e00ff */
[----:B------:R-:W-:Y:S01]  /*0160*/  SHF.L.U64.HI R12, R2, 0x2, R7 ;  /* 0x00000002020c7819 */ /* 0x000fe20000010207 */
[----:B------:R-:W-:Y:S01]  /*0170*/  BSSY.RECONVERGENT B1, `(.L_x_2) ;  /* 0x000000b000017945 */ /* 0x000fe20003800200 */
[----:B------:R-:W-:Y:S02]  /*0180*/  IMAD.MOV.U32 R15, RZ, RZ, R13 ;  /* 0x000000ffff0f7224 */ /* 0x000fe400078e000d */
[----:B0-----:R-:W-:-:S04]  /*0190*/  IADD3 R10, P0, PT, R6, UR4, RZ ;  /* 0x00000004060a7c10 */ /* 0x001fc8000ff1e0ff */
[----:B------:R-:W-:-:S03]  /*01a0*/  IADD3.X R11, PT, PT, R12, UR5, RZ, P0, !PT ;  /* 0x000000050c0b7c10 */ /* 0x000fc600087fe4ff */
[----:B------:R-:W-:-:S07]  /*01b0*/  IMAD.WIDE.U32 R10, R9, 0x80, R10 ;  /* 0x00000080090a7825 */ /* 0x000fce00078e000a */
.L_x_3:
[----:B------:R-:W-:Y:S01]  /*01c0*/  VIADD R15, R15, 0x4000 ;  /* 0x000040000f0f7836 */ /* 0x000fe20000000000 */
[----:B------:R0:W-:Y:S04]  /*01d0*/  CCTL.E.PF2 [R10] ;  /* 0x000000000a00798f */ /* 0x0001e80000800100 */
[----:B------:R-:W-:Y:S02]  /*01e0*/  ISETP.GE.AND P0, PT, R15, R4, PT ;  /* 0x000000040f00720c */ /* 0x000fe40003f06270 */
[----:B0-----:R-:W-:-:S05]  /*01f0*/  IADD3 R10, P1, PT, R10, 0x4000, RZ ;  /* 0x000040000a0a7810 */ /* 0x001fca0007f3e0ff */
[----:B------:R-:W-:-:S06]  /*0200*/  IMAD.X R11, RZ, RZ, R11, P1 ;  /* 0x000000ffff0b7224 */ /* 0x000fcc00008e060b */
[----:B------:R-:W-:Y:S05]  /*0210*/  @!P0 BRA `(.L_x_3) ;  /* 0xfffffffc00e88947 */ /* 0x000fea000383ffff */
[----:B------:R-:W-:Y:S05]  /*0220*/  BSYNC.RECONVERGENT B1 ;  /* 0x0000000000017941 */ /* 0x000fea0003800200 */
.L_x_2:
[----:B------:R-:W0:Y:S02]  /*0230*/  LDCU.64 UR4, c[0x0][0x3a8] ;  /* 0x00007500ff0477ac */ /* 0x000e240008000a00 */
[----:B0-----:R-:W-:-:S04]  /*0240*/  IADD3 R10, P0, PT, R6, UR4, RZ ;  /* 0x00000004060a7c10 */ /* 0x001fc8000ff1e0ff */
[----:B------:R-:W-:-:S03]  /*0250*/  IADD3.X R11, PT, PT, R12, UR5, RZ, P0, !PT ;  /* 0x000000050c0b7c10 */ /* 0x000fc600087fe4ff */
[----:B------:R-:W-:-:S07]  /*0260*/  IMAD.WIDE.U32 R10, R9, 0x80, R10 ;  /* 0x00000080090a7825 */ /* 0x000fce00078e000a */
.L_x_4:
[----:B------:R-:W-:Y:S01]  /*0270*/  VIADD R13, R13, 0x4000 ;  /* 0x000040000d0d7836 */ /* 0x000fe20000000000 */
[----:B------:R0:W-:Y:S04]  /*0280*/  CCTL.E.PF2 [R10] ;  /* 0x000000000a00798f */ /* 0x0001e80000800100 */
[----:B------:R-:W-:Y:S02]  /*0290*/  ISETP.GE.AND P0, PT, R13, R4, PT ;  /* 0x000000040d00720c */ /* 0x000fe40003f06270 */
[----:B0-----:R-:W-:-:S05]  /*02a0*/  IADD3 R10, P1, PT, R10, 0x4000, RZ ;  /* 0x000040000a0a7810 */ /* 0x001fca0007f3e0ff */
[----:B------:R-:W-:-:S06]  /*02b0*/  IMAD.X R11, RZ, RZ, R11, P1 ;  /* 0x000000ffff0b7224 */ /* 0x000fcc00008e060b */
[----:B------:R-:W-:Y:S05]  /*02c0*/  @!P0 BRA `(.L_x_4) ;  /* 0xfffffffc00e88947 */ /* 0x000fea000383ffff */
.L_x_1:
[----:B------:R-:W-:Y:S05]  /*02d0*/  BSYNC.RECONVERGENT B0 ;  /* 0x0000000000007941 */ /* 0x000fea0003800200 */
.L_x_0:
[----:B------:R-:W0:Y:S01]  /*02e0*/  LDCU.128 UR8, c[0x0][0x390] ;  /* 0x00007200ff0877ac */ /* 0x000e220008000c00 */
[----:B------:R-:W-:Y:S01]  /*02f0*/  ISETP.NE.AND P0, PT, R5, R0, PT ;  /* 0x000000000500720c */ /* 0x000fe20003f05270 */
[C---:B------:R-:W-:Y:S01]  /*0300*/  IMAD.SHL.U32 R6, R2.reuse, 0x4, RZ ;  /* 0x0000000402067824 */ /* 0x040fe200078e00ff */
[----:B------:R-:W-:Y:S01]  /*0310*/  SHF.L.U64.HI R7, R2, 0x2, R7 ;  /* 0x0000000202077819 */ /* 0x000fe20000010207 */
[----:B------:R-:W1:Y:S03]  /*0320*/  LDCU.64 UR6, c[0x0][0x3a8] ;  /* 0x00007500ff0677ac */ /* 0x000e660008000a00 */
[C---:B------:R-:W-:Y:S01]  /*0330*/  R2UR UR14, R6.reuse ;  /* 0x00000000060e72ca */ /* 0x040fe200000e0000 */
[----:B------:R-:W2:Y:S01]  /*0340*/  LDCU.64 UR12, c[0x0][0x358] ;  /* 0x00006b00ff0c77ac */ /* 0x000ea20008000a00 */
[----:B------:R-:W-:Y:S02]  /*0350*/  R2UR UR15, R7 ;  /* 0x00000000070f72ca */ /* 0x000fe400000e0000 */
[----:B0-----:R-:W-:-:S02]  /*0360*/  IADD3 R2, P2, PT, R6, UR10, RZ ;  /* 0x0000000a06027c10 */ /* 0x001fc4000ff5e0ff */
[C---:B-1----:R-:W-:Y:S02]  /*0370*/  IADD3 R4, P3, PT, R6.reuse, UR6, RZ ;  /* 0x0000000606047c10 */ /* 0x042fe4000ff7e0ff */
[----:B------:R-:W-:Y:S02]  /*0380*/  IADD3 R6, P1, PT, R6, UR8, RZ ;  /* 0x0000000806067c10 */ /* 0x000fe4000ff3e0ff */
[C---:B------:R-:W-:Y:S02]  /*0390*/  IADD3.X R3, PT, PT, R7.reuse, UR11, RZ, P2, !PT ;  /* 0x0000000b07037c10 */ /* 0x040fe400097fe4ff */
[C---:B------:R-:W-:Y:S02]  /*03a0*/  IADD3.X R5, PT, PT, R7.reuse, UR7, RZ, P3, !PT ;  /* 0x0000000707057c10 */ /* 0x040fe40009ffe4ff */
[----:B------:R-:W-:Y:S01]  /*03b0*/  IADD3.X R7, PT, PT, R7, UR9, RZ, P1, !PT ;  /* 0x0000000907077c10 */ /* 0x000fe20008ffe4ff */
[----:B--2---:R-:W-:Y:S06]  /*03c0*/  @!P0 BRA `(.L_x_5) ;  /* 0x00000010009c8947 */ /* 0x004fec0003800000 */
[----:B------:R-:W-:-:S13]  /*03d0*/  ISETP.GE.AND P0, PT, R8, 0x1, PT ;  /* 0x000000010800780c */ /* 0x000fda0003f06270 */
[----:B------:R-:W-:Y:S05]  /*03e0*/  @!P0 EXIT ;  /* 0x000000000000894d */ /* 0x000fea0003800000 */
[C---:B------:R-:W-:Y:S01]  /*03f0*/  ISETP.GE.U32.AND P0, PT, R8.reuse, 0x8, PT ;  /* 0x000000080800780c */ /* 0x040fe20003f06070 */
[----:B------:R-:W-:Y:S01]  /*0400*/  IMAD.MOV.U32 R10, RZ, RZ, RZ ;  /* 0x000000ffff0a7224 */ /* 0x000fe200078e00ff */
[----:B------:R-:W-:-:S11]  /*0410*/  LOP3.LUT R18, R8, 0x7, RZ, 0xc0, !PT ;  /* 0x0000000708127812 */ /* 0x000fd600078ec0ff */
[----:B------:R-:W-:Y:S05]  /*0420*/  @!P0 BRA `(.L_x_6) ;  /* 0x0000000800d48947 */ /* 0x000fea0003800000 */
[----:B------:R-:W-:-:S13]  /*0430*/  ISETP.GE.AND P0, PT, R9, R0, PT ;  /* 0x000000000900720c */ /* 0x000fda0003f06270 */
[C---:B------:R-:W-:Y:S01]  /*0440*/  @!P0 IMAD.WIDE.U32 R10, R9.reuse, 0x4, R2 ;  /* 0x00000004090a8825 */ /* 0x040fe200078e0002 */
[----:B------:R-:W0:Y:S03]  /*0450*/  @!P0 LDC R19, c[0x0][0x38c] ;  /* 0x0000e300ff138b82 */ /* 0x000e260000000800 */
[C---:B------:R-:W-:Y:S02]  /*0460*/  @!P0 IMAD.WIDE.U32 R16, R9.reuse, 0x4, R4 ;  /* 0x0000000409108825 */ /* 0x040fe400078e0004 */
[----:B------:R-:W2:Y:S04]  /*0470*/  @!P0 LDG.E R10, desc[UR12][R10.64] ;  /* 0x0000000c0a0a8981 */ /* 0x000ea8000c1e1900 */
[----:B------:R-:W3:Y:S01]  /*0480*/  @!P0 LDG.E R16, desc[UR12][R16.64] ;  /* 0x0000000c10108981 */ /* 0x000ee2000c1e1900 */
[----:B------:R-:W-:-:S02]  /*0490*/  VIADD R23, R9, 0x80 ;  /* 0x0000008009177836 */ /* 0x000fc40000000000 */
[----:B------:R-:W-:-:S03]  /*04a0*/  @!P0 IMAD.WIDE.U32 R20, R9, 0x4, R6 ;  /* 0x0000000409148825 */ /* 0x000fc600078e0006 */
[C---:B------:R-:W-:Y:S01]  /*04b0*/  ISETP.GE.AND P1, PT, R23.reuse, R0, PT ;  /* 0x000000001700720c */ /* 0x040fe20003f26270 */
[----:B------:R-:W-:Y:S01]  /*04c0*/  IMAD.WIDE R14, R23, 0x4, R2 ;  /* 0x00000004170e7825 */ /* 0x000fe200078e0202 */
[----:B--2---:R-:W-:Y:S02]  /*04d0*/  @!P0 I2FP.F32.S32 R12, R10 ;  /* 0x0000000a000c8245 */ /* 0x004fe40000201400 */
[----:B---3--:R-:W-:-:S09]  /*04e0*/  @!P0 I2FP.F32.S32 R13, R16 ;  /* 0x00000010000d8245 */ /* 0x008fd20000201400 */
[----:B------:R-:W1:Y:S01]  /*04f0*/  @!P1 LDC R16, c[0x0][0x38c] ;  /* 0x0000e300ff109b82 */ /* 0x000e620000000800 */
[----:B0-----:R-:W-:Y:S01]  /*0500*/  @!P0 FFMA R19, R12, R19, R13 ;  /* 0x000000130c138223 */ /* 0x001fe2000000000d */
[----:B------:R-:W-:-:S05]  /*0510*/  IMAD.WIDE R12, R23, 0x4, R4 ;  /* 0x00000004170c7825 */ /* 0x000fca00078e0204 */
[----:B------:R-:W0:Y:S02]  /*0520*/  @!P0 F2I.TRUNC.NTZ R19, R19 ;  /* 0x0000001300138305 */ /* 0x000e24000020f100 */
[----:B0-----:R0:W-:Y:S04]  /*0530*/  @!P0 STG.E desc[UR12][R20.64], R19 ;  /* 0x0000001314008986 */ /* 0x0011e8000c10190c */
[----:B------:R-:W2:Y:S04]  /*0540*/  @!P1 LDG.E R10, desc[UR12][R14.64] ;  /* 0x0000000c0e0a9981 */ /* 0x000ea8000c1e1900 */
[----:B------:R-:W3:Y:S01]  /*0550*/  @!P1 LDG.E R11, desc[UR12][R12.64] ;  /* 0x0000000c0c0b9981 */ /* 0x000ee2000c1e1900 */
[----:B------:R-:W-:-:S05]  /*0560*/  VIADD R17, R9, 0x100 ;  /* 0x0000010009117836 */ /* 0x000fca0000000000 */
[----:B------:R-:W-:-:S13]  /*0570*/  ISETP.GE.AND P0, PT, R17, R0, PT ;  /* 0x000000001100720c */ /* 0x000fda0003f06270 */
[----:B0-----:R-:W0:Y:S01]  /*0580*/  @!P0 LDC R21, c[0x0][0x38c] ;  /* 0x0000e300ff158b82 */ /* 0x001e220000000800 */
[----:B--2---:R-:W-:Y:S02]  /*0590*/  @!P1 I2FP.F32.S32 R10, R10 ;  /* 0x0000000a000a9245 */ /* 0x004fe40000201400 */
[----:B---3--:R-:W-:-:S05]  /*05a0*/  @!P1 I2FP.F32.S32 R11, R11 ;  /* 0x0000000b000b9245 */ /* 0x008fca0000201400 */
[----:B-1----:R-:W-:Y:S01]  /*05b0*/  @!P1 FFMA R10, R10, R16, R11 ;  /* 0x000000100a0a9223 */ /* 0x002fe2000000000b */
[----:B------:R-:W-:-:S03]  /*05c0*/  IMAD.WIDE R16, R23, 0x4, R6 ;  /* 0x0000000417107825 */ /* 0x000fc600078e0206 */
[----:B------:R-:W1:Y:S02]  /*05d0*/  @!P1 F2I.TRUNC.NTZ R11, R10 ;  /* 0x0000000a000b9305 */ /* 0x000e64000020f100 */
[----:B-1----:R1:W-:Y:S04]  /*05e0*/  @!P1 STG.E desc[UR12][R16.64], R11 ;  /* 0x0000000b10009986 */ /* 0x0023e8000c10190c */
[----:B------:R-:W2:Y:S04]  /*05f0*/  @!P0 LDG.E R19, desc[UR12][R14.64+0x200] ;  /* 0x0002000c0e138981 */ /* 0x000ea8000c1e1900 */
[----:B------:R-:W3:Y:S01]  /*0600*/  @!P0 LDG.E R20, desc[UR12][R12.64+0x200] ;  /* 0x0002000c0c148981 */ /* 0x000ee2000c1e1900 */
[----:B--2---:R-:W-:-:S02]  /*0610*/  @!P0 I2FP.F32.S32 R19, R19 ;  /* 0x0000001300138245 */ /* 0x004fc40000201400 */
[----:B---3--:R-:W-:-:S05]  /*0620*/  @!P0 I2FP.F32.S32 R20, R20 ;  /* 0x0000001400148245 */ /* 0x008fca0000201400 */
[----:B0-----:R-:W-:Y:S01]  /*0630*/  @!P0 FFMA R19, R19, R21, R20 ;  /* 0x0000001513138223 */ /* 0x001fe20000000014 */
[----:B------:R-:W-:-:S05]  /*0640*/  VIADD R21, R9, 0x180 ;  /* 0x0000018009157836 */ /* 0x000fca0000000000 */
[----:B------:R-:W0:Y:S01]  /*0650*/  @!P0 F2I.TRUNC.NTZ R19, R19 ;  /* 0x0000001300138305 */ /* 0x000e22000020f100 */
[----:B------:R-:W-:-:S13]  /*0660*/  ISETP.GE.AND P1, PT, R21, R0, PT ;  /* 0x000000001500720c */ /* 0x000fda0003f26270 */
[----:B------:R-:W2:Y:S01]  /*0670*/  @!P1 LDC R20, c[0x0][0x38c] ;  /* 0x0000e300ff149b82 */ /* 0x000ea20000000800 */
[----:B0-----:R0:W-:Y:S04]  /*0680*/  @!P0 STG.E desc[UR12][R16.64+0x200], R19 ;  /* 0x0002001310008986 */ /* 0x0011e8000c10190c */
[----:B------:R-:W3:Y:S04]  /*0690*/  @!P1 LDG.E R10, desc[UR12][R14.64+0x400] ;  /* 0x0004000c0e0a9981 */ /* 0x000ee8000c1e1900 */
[----:B-1----:R-:W4:Y:S01]  /*06a0*/  @!P1 LDG.E R11, desc[UR12][R12.64+0x400] ;  /* 0x0004000c0c0b9981 */ /* 0x002f22000c1e1900 */
[----:B------:R-:W-:-:S05]  /*06b0*/  VIADD R21, R9, 0x200 ;  /* 0x0000020009157836 */ /* 0x000fca0000000000 */
[----:B------:R-:W-:-:S13]  /*06c0*/  ISETP.GE.AND P0, PT, R21, R0, PT ;  /* 0x000000001500720c */ /* 0x000fda0003f06270 */
[----:B------:R-:W1:Y:S01]  /*06d0*/  @!P0 LDC R21, c[0x0][0x38c] ;  /* 0x0000e300ff158b82 */ /* 0x000e620000000800 */
[----:B---3--:R-:W-:Y:S02]  /*06e0*/  @!P1 I2FP.F32.S32 R10, R10 ;  /* 0x0000000a000a9245 */ /* 0x008fe40000201400 */
[----:B----4-:R-:W-:-:S05]  /*06f0*/  @!P1 I2FP.F32.S32 R11, R11 ;  /* 0x0000000b000b9245 */ /* 0x010fca0000201400 */
[----:B--2---:R-:W-:-:S04]  /*0700*/  @!P1 FFMA R10, R10, R20, R11 ;  /* 0x000000140a0a9223 */ /* 0x004fc8000000000b */
[----:B------:R-:W2:Y:S02]  /*0710*/  @!P1 F2I.TRUNC.NTZ R11, R10 ;  /* 0x0000000a000b9305 */ /* 0x000ea4000020f100 */
[----:B--2---:R2:W-:Y:S04]  /*0720*/  @!P1 STG.E desc[UR12][R16.64+0x400], R11 ;  /* 0x0004000b10009986 */ /* 0x0045e8000c10190c */
[----:B0-----:R-:W3:Y:S04]  /*0730*/  @!P0 LDG.E R19, desc[UR12][R14.64+0x600] ;  /* 0x0006000c0e138981 */ /* 0x001ee8000c1e1900 */
[----:B------:R-:W4:Y:S01]  /*0740*/  @!P0 LDG.E R20, desc[UR12][R12.64+0x600] ;  /* 0x0006000c0c148981 */ /* 0x000f22000c1e1900 */
[----:B---3--:R-:W-:-:S02]  /*0750*/  @!P0 I2FP.F32.S32 R19, R19 ;  /* 0x0000001300138245 */ /* 0x008fc40000201400 */
[----:B----4-:R-:W-:-:S05]  /*0760*/  @!P0 I2FP.F32.S32 R20, R20 ;  /* 0x0000001400148245 */ /* 0x010fca0000201400 */
[----:B-1----:R-:W-:Y:S01]  /*0770*/  @!P0 FFMA R19, R19, R21, R20 ;  /* 0x0000001513138223 */ /* 0x002fe20000000014 */
[----:B------:R-:W-:-:S05]  /*0780*/  VIADD R21, R9, 0x280 ;  /* 0x0000028009157836 */ /* 0x000fca0000000000 */
[----:B------:R-:W0:Y:S01]  /*0790*/  @!P0 F2I.TRUNC.NTZ R19, R19 ;  /* 0x0000001300138305 */ /* 0x000e22000020f100 */
[----:B------:R-:W-:-:S13]  /*07a0*/  ISETP.GE.AND P1, PT, R21, R0, PT ;  /* 0x000000001500720c */ /* 0x000fda0003f26270 */
[----:B------:R-:W1:Y:S01]  /*07b0*/  @!P1 LDC R20, c[0x0][0x38c] ;  /* 0x0000e300ff149b82 */ /* 0x000e620000000800 */
[----:B0-----:R0:W-:Y:S04]  /*07c0*/  @!P0 STG.E desc[UR12][R16.64+0x600], R19 ;  /* 0x0006001310008986 */ /* 0x0011e8000c10190c */
[----:B------:R-:W3:Y:S04]  /*07d0*/  @!P1 LDG.E R10, desc[UR12][R14.64+0x800] ;  /* 0x0008000c0e0a9981 */ /* 0x000ee8000c1e1900 */
[----:B--2---:R-:W2:Y:S01]  /*07e0*/  @!P1 LDG.E R11, desc[UR12][R12.64+0x800] ;  /* 0x0008000c0c0b9981 */ /* 0x004ea2000c1e1900 */
[----:B------:R-:W-:-:S05]  /*07f0*/  VIADD R21, R9, 0x300 ;  /* 0x0000030009157836 */ /* 0x000fca0000000000 */
[----:B------:R-:W-:-:S13]  /*0800*/  ISETP.GE.AND P0, PT, R21, R0, PT ;  /* 0x000000001500720c */ /* 0x000fda0003f06270 */
[----:B------:R-:W4:Y:S01]  /*0810*/  @!P0 LDC R21, c[0x0][0x38c] ;  /* 0x0000e300ff158b82 */ /* 0x000f220000000800 */
[----:B---3--:R-:W-:Y:S02]  /*0820*/  @!P1 I2FP.F32.S32 R10, R10 ;  /* 0x0000000a000a9245 */ /* 0x008fe40000201400 */
[----:B--2---:R-:W-:-:S05]  /*0830*/  @!P1 I2FP.F32.S32 R11, R11 ;  /* 0x0000000b000b9245 */ /* 0x004fca0000201400 */
[----:B-1----:R-:W-:-:S04]  /*0840*/  @!P1 FFMA R10, R10, R20, R11 ;  /* 0x000000140a0a9223 */ /* 0x002fc8000000000b */
[----:B------:R-:W1:Y:S02]  /*0850*/  @!P1 F2I.TRUNC.NTZ R11, R10 ;  /* 0x0000000a000b9305 */ /* 0x000e64000020f100 */
[----:B-1----:R1:W-:Y:S04]  /*0860*/  @!P1 STG.E desc[UR12][R16.64+0x800], R11 ;  /* 0x0008000b10009986 */ /* 0x0023e8000c10190c */
[----:B0-----:R-:W2:Y:S04]  /*0870*/  @!P0 LDG.E R19, desc[UR12][R14.64+0xa00] ;  /* 0x000a000c0e138981 */ /* 0x001ea8000c1e1900 */
[----:B------:R-:W3:Y:S01]  /*0880*/  @!P0 LDG.E R20, desc[UR12][R12.64+0xa00] ;  /* 0x000a000c0c148981 */ /* 0x000ee2000c1e1900 */
[----:B--2---:R-:W-:-:S02]  /*0890*/  @!P0 I2FP.F32.S32 R19, R19 ;  /* 0x0000001300138245 */ /* 0x004fc40000201400 */
[----:B---3--:R-:W-:-:S05]  /*08a0*/  @!P0 I2FP.F32.S32 R20, R20 ;  /* 0x0000001400148245 */ /* 0x008fca0000201400 */
[----:B----4-:R-:W-:Y:S01]  /*08b0*/  @!P0 FFMA R19, R19, R21, R20 ;  /* 0x0000001513138223 */ /* 0x010fe20000000014 */
[----:B------:R-:W-:-:S05]  /*08c0*/  VIADD R21, R9, 0x380 ;  /* 0x0000038009157836 */ /* 0x000fca0000000000 */
[----:B------:R-:W0:Y:S01]  /*08d0*/  @!P0 F2I.TRUNC.NTZ R19, R19 ;  /* 0x0000001300138305 */ /* 0x000e22000020f100 */
[----:B------:R-:W-:-:S13]  /*08e0*/  ISETP.GE.AND P1, PT, R21, R0, PT ;  /* 0x000000001500720c */ /* 0x000fda0003f26270 */
[----:B------:R-:W2:Y:S01]  /*08f0*/  @!P1 LDC R20, c[0x0][0x38c] ;  /* 0x0000e300ff149b82 */ /* 0x000ea20000000800 */
[----:B0-----:R0:W-:Y:S04]  /*0900*/  @!P0 STG.E desc[UR12][R16.64+0xa00], R19 ;  /* 0x000a001310008986 */ /* 0x0011e8000c10190c */
[----:B------:R-:W3:Y:S04]  /*0910*/  @!P1 LDG.E R10, desc[UR12][R14.64+0xc00] ;  /* 0x000c000c0e0a9981 */ /* 0x000ee8000c1e1900 */
[----:B-1----:R-:W4:Y:S01]  /*0920*/  @!P1 LDG.E R11, desc[UR12][R12.64+0xc00] ;  /* 0x000c000c0c0b9981 */ /* 0x002f22000c1e1900 */
[----:B---3--:R-:W-:-:S02]  /*0930*/  @!P1 I2FP.F32.S32 R10, R10 ;  /* 0x0000000a000a9245 */ /* 0x008fc40000201400 */
[----:B----4-:R-:W-:-:S05]  /*0940*/  @!P1 I2FP.F32.S32 R11, R11 ;  /* 0x0000000b000b9245 */ /* 0x010fca0000201400 */
[----:B--2---:R-:W-:Y:S01]  /*0950*/  @!P1 FFMA R11, R10, R20, R11 ;  /* 0x000000140a0b9223 */ /* 0x004fe2000000000b */
[----:B------:R-:W-:-:S04]  /*0960*/  LOP3.LUT R10, R8, 0x7ffffff8, RZ, 0xc0, !PT ;  /* 0x7ffffff8080a7812 */ /* 0x000fc800078ec0ff */
[----:B------:R-:W-:Y:S01]  /*0970*/  ISETP.NE.AND P0, PT, R10, 0x8, PT ;  /* 0x000000080a00780c */ /* 0x000fe20003f05270 */
[----:B------:R-:W1:Y:S02]  /*0980*/  @!P1 F2I.TRUNC.NTZ R11, R11 ;  /* 0x0000000b000b9305 */ /* 0x000e64000020f100 */
[----:B-1----:R0:W-:Y:S10]  /*0990*/  @!P1 STG.E desc[UR12][R16.64+0xc00], R11 ;  /* 0x000c000b10009986 */ /* 0x0021f4000c10190c */
[----:B------:R-:W-:Y:S05]  /*09a0*/  @!P0 BRA `(.L_x_6) ;  /* 0x0000000400748947 */ /* 0x000fea0003800000 */
[----:B------:R-:W-:Y:S01]  /*09b0*/  IMAD.MOV.U32 R8, RZ, RZ, 0x8 ;  /* 0x00000008ff087424 */ /* 0x000fe200078e00ff */
[----:B------:R-:W1:Y:S06]  /*09c0*/  LDCU UR4, c[0x0][0x38c] ;  /* 0x00007180ff0477ac */ /* 0x000e6c0008000800 */
.L_x_9:
[----:B0-----:R-:W-:-:S05]  /*09d0*/  IMAD R11, R8, 0x80, R9 ;  /* 0x00000080080b7824 */ /* 0x001fca00078e0209 */
[----:B------:R-:W-:-:S13]  /*09e0*/  ISETP.GE.AND P0, PT, R11, R0, PT ;  /* 0x000000000b00720c */ /* 0x000fda0003f06270 */
[C---:B------:R-:W-:Y:S01]  /*09f0*/  @!P0 IMAD.WIDE.U32 R12, R11.reuse, 0x4, R2 ;  /* 0x000000040b0c8825 */ /* 0x040fe200078e0002 */
[----:B------:R-:W0:Y:S03]  /*0a00*/  @!P0 LDC R24, c[0x0][0x38c] ;  /* 0x0000e300ff188b82 */ /* 0x000e260000000800 */
[C---:B------:R-:W-:Y:S02]  /*0a10*/  @!P0 IMAD.WIDE.U32 R20, R11.reuse, 0x4, R4 ;  /* 0x000000040b148825 */ /* 0x040fe400078e0004 */
[----:B------:R-:W2:Y:S04]  /*0a20*/  @!P0 LDG.E R12, desc[UR12][R12.64] ;  /* 0x0000000c0c0c8981 */ /* 0x000ea8000c1e1900 */
[----:B------:R3:W4:Y:S01]  /*0a30*/  @!P0 LDG.E R20, desc[UR12][R20.64] ;  /* 0x0000000c14148981 */ /* 0x000722000c1e1900 */
[----:B------:R-:W-:-:S02]  /*0a40*/  VIADD R19, R11, 0x80 ;  /* 0x000000800b137836 */ /* 0x000fc40000000000 */
[----:B------:R-:W-:-:S03]  /*0a50*/  @!P0 IMAD.WIDE.U32 R22, R11, 0x4, R6 ;  /* 0x000000040b168825 */ /* 0x000fc600078e0006 */
[C---:B------:R-:W-:Y:S01]  /*0a60*/  ISETP.GE.AND P1, PT, R19.reuse, R0, PT ;  /* 0x000000001300720c */ /* 0x040fe20003f26270 */
[----:B------:R-:W-:-:S12]  /*0a70*/  IMAD.WIDE R16, R19, 0x4, R2 ;  /* 0x0000000413107825 */ /* 0x000fd800078e0202 */
[----:B---3--:R-:W3:Y:S01]  /*0a80*/  @!P1 LDC R21, c[0x0][0x38c] ;  /* 0x0000e300ff159b82 */ /* 0x008ee20000000800 */
[----:B--2---:R-:W-:Y:S02]  /*0a90*/  @!P0 I2FP.F32.S32 R14, R12 ;  /* 0x0000000c000e8245 */ /* 0x004fe40000201400 */
[----:B----4-:R-:W-:-:S05]  /*0aa0*/  @!P0 I2FP.F32.S32 R15, R20 ;  /* 0x00000014000f8245 */ /* 0x010fca0000201400 */
[----:B0-----:R-:W-:Y:S01]  /*0ab0*/  @!P0 FFMA R24, R14, R24, R15 ;  /* 0x000000180e188223 */ /* 0x001fe2000000000f */
[----:B------:R-:W-:-:S03]  /*0ac0*/  IMAD.WIDE R14, R19, 0x4, R4 ;  /* 0x00000004130e7825 */ /* 0x000fc600078e0204 */
[----:B------:R-:W0:Y:S02]  /*0ad0*/  @!P0 F2I.TRUNC.NTZ R25, R24 ;  /* 0x0000001800198305 */ /* 0x000e24000020f100 */
[----:B0-----:R0:W-:Y:S04]  /*0ae0*/  @!P0 STG.E desc[UR12][R22.64], R25 ;  /* 0x0000001916008986 */ /* 0x0011e8000c10190c */
[----:B------:R-:W2:Y:S04]  /*0af0*/  @!P1 LDG.E R12, desc[UR12][R16.64] ;  /* 0x0000000c100c9981 */ /* 0x000ea8000c1e1900 */
[----:B------:R-:W4:Y:S01]  /*0b00*/  @!P1 LDG.E R13, desc[UR12][R14.64] ;  /* 0x0000000c0e0d9981 */ /* 0x000f22000c1e1900 */
[----:B--2---:R-:W-:-:S02]  /*0b10*/  @!P1 I2FP.F32.S32 R12, R12 ;  /* 0x0000000c000c9245 */ /* 0x004fc40000201400 */
[----:B----4-:R-:W-:-:S05]  /*0b20*/  @!P1 I2FP.F32.S32 R13, R13 ;  /* 0x0000000d000d9245 */ /* 0x010fca0000201400 */
[----:B---3--:R-:W-:Y:S01]  /*0b30*/  @!P1 FFMA R21, R12, R21, R13 ;  /* 0x000000150c159223 */ /* 0x008fe2000000000d */
[----:B------:R-:W-:-:S05]  /*0b40*/  VIADD R13, R11, 0x100 ;  /* 0x000001000b0d7836 */ /* 0x000fca0000000000 */
[----:B------:R-:W2:Y:S01]  /*0b50*/  @!P1 F2I.TRUNC.NTZ R21, R21 ;  /* 0x0000001500159305 */ /* 0x000ea2000020f100 */
[----:B------:R-:W-:Y:S01]  /*0b60*/  ISETP.GE.AND P0, PT, R13, R0, PT ;  /* 0x000000000d00720c */ /* 0x000fe20003f06270 */
[----:B------:R-:W-:-:S12]  /*0b70*/  IMAD.WIDE R12, R19, 0x4, R6 ;  /* 0x00000004130c7825 */ /* 0x000fd800078e0206 */
[----:B0-----:R-:W0:Y:S01]  /*0b80*/  @!P0 LDC R22, c[0x0][0x38c] ;  /* 0x0000e300ff168b82 */ /* 0x001e220000000800 */
[----:B--2---:R2:W-:Y:S04]  /*0b90*/  @!P1 STG.E desc[UR12][R12.64], R21 ;  /* 0x000000150c009986 */ /* 0x0045e8000c10190c */
[----:B------:R-:W3:Y:S04]  /*0ba0*/  @!P0 LDG.E R19, desc[UR12][R16.64+0x200] ;  /* 0x0002000c10138981 */ /* 0x000ee8000c1e1900 */
[----:B------:R-:W4:Y:S01]  /*0bb0*/  @!P0 LDG.E R20, desc[UR12][R14.64+0x200] ;  /* 0x0002000c0e148981 */ /* 0x000f22000c1e1900 */
[----:B---3--:R-:W-:-:S02]  /*0bc0*/  @!P0 I2FP.F32.S32 R19, R19 ;  /* 0x0000001300138245 */ /* 0x008fc40000201400 */
[----:B----4-:R-:W-:-:S05]  /*0bd0*/  @!P0 I2FP.F32.S32 R20, R20 ;  /* 0x0000001400148245 */ /* 0x010fca0000201400 */
[----:B0-----:R-:W-:Y:S01]  /*0be0*/  @!P0 FFMA R22, R19, R22, R20 ;  /* 0x0000001613168223 */ /* 0x001fe20000000014 */
[----:B------:R-:W-:-:S03]  /*0bf0*/  VIADD R19, R11, 0x180 ;  /* 0x000001800b137836 */ /* 0x000fc60000000000 */
[----:B------:R-:W0:Y:S02]  /*0c00*/  @!P0 F2I.TRUNC.NTZ R23, R22 ;  /* 0x0000001600178305 */ /* 0x000e24000020f100 */
[----:B------:R-:W-:Y:S01]  /*0c10*/  ISETP.GE.AND P1, PT, R19, R0, PT ;  /* 0x000000001300720c */ /* 0x000fe20003f26270 */
[----:B0-----:R0:W-:-:S12]  /*0c20*/  @!P0 STG.E desc[UR12][R12.64+0x200], R23 ;  /* 0x000200170c008986 */ /* 0x0011d8000c10190c */
[----:B--2---:R-:W2:Y:S01]  /*0c30*/  @!P1 LDC R21, c[0x0][0x38c] ;  /* 0x0000e300ff159b82 */ /* 0x004ea20000000800 */
[----:B------:R-:W3:Y:S04]  /*0c40*/  @!P1 LDG.E R19, desc[UR12][R16.64+0x400] ;  /* 0x0004000c10139981 */ /* 0x000ee8000c1e1900 */
[----:B------:R-:W4:Y:S01]  /*0c50*/  @!P1 LDG.E R20, desc[UR12][R14.64+0x400] ;  /* 0x0004000c0e149981 */ /* 0x000f22000c1e1900 */
[----:B---3--:R-:W-:Y:S02]  /*0c60*/  @!P1 I2FP.F32.S32 R19, R19 ;  /* 0x0000001300139245 */ /* 0x008fe40000201400 */
[----:B----4-:R-:W-:-:S05]  /*0c70*/  @!P1 I2FP.F32.S32 R20, R20 ;  /* 0x0000001400149245 */ /* 0x010fca0000201400 */
[----:B--2---:R-:W-:Y:S01]  /*0c80*/  @!P1 FFMA R21, R19, R21, R20 ;  /* 0x0000001513159223 */ /* 0x004fe20000000014 */
[----:B------:R-:W-:-:S05]  /*0c90*/  VIADD R19, R11, 0x200 ;  /* 0x000002000b137836 */ /* 0x000fca0000000000 */
[----:B------:R-:W2:Y:S01]  /*0ca0*/  @!P1 F2I.TRUNC.NTZ R21, R21 ;  /* 0x0000001500159305 */ /* 0x000ea2000020f100 */
[----:B------:R-:W-:-:S13]  /*0cb0*/  ISETP.GE.AND P0, PT, R19, R0, PT ;  /* 0x000000001300720c */ /* 0x000fda0003f06270 */
[----:B------:R-:W3:Y:S01]  /*0cc0*/  @!P0 LDC R22, c[0x0][0x38c] ;  /* 0x0000e300ff168b82 */ /* 0x000ee20000000800 */
[----:B--2---:R2:W-:Y:S04]  /*0cd0*/  @!P1 STG.E desc[UR12][R12.64+0x400], R21 ;  /* 0x000400150c009986 */ /* 0x0045e8000c10190c */
[----:B------:R-:W4:Y:S04]  /*0ce0*/  @!P0 LDG.E R19, desc[UR12][R16.64+0x600] ;  /* 0x0006000c10138981 */ /* 0x000f28000c1e1900 */
[----:B------:R-:W5:Y:S01]  /*0cf0*/  @!P0 LDG.E R20, desc[UR12][R14.64+0x600] ;  /* 0x0006000c0e148981 */ /* 0x000f62000c1e1900 */
[----:B----4-:R-:W-:-:S02]  /*0d00*/  @!P0 I2FP.F32.S32 R19, R19 ;  /* 0x0000001300138245 */ /* 0x010fc40000201400 */
[----:B-----5:R-:W-:-:S05]  /*0d10*/  @!P0 I2FP.F32.S32 R20, R20 ;  /* 0x0000001400148245 */ /* 0x020fca0000201400 */
[----:B---3--:R-:W-:Y:S01]  /*0d20*/  @!P0 FFMA R22, R19, R22, R20 ;  /* 0x0000001613168223 */ /* 0x008fe20000000014 */
[----:B------:R-:W-:-:S03]  /*0d30*/  VIADD R19, R11, 0x280 ;  /* 0x000002800b137836 */ /* 0x000fc60000000000 */
[----:B0-----:R-:W0:Y:S02]  /*0d40*/  @!P0 F2I.TRUNC.NTZ R23, R22 ;  /* 0x0000001600178305 */ /* 0x001e24000020f100 */
        /* <DEDUP_REMOVED lines=13> */
[----:B------:R-:W2:Y:S04]  /*0e20*/  @!P0 LDG.E R19, desc[UR12][R16.64+0xa00] ;  /* 0x000a000c10138981 */ /* 0x000ea8000c1e1900 */
[----:B------:R-:W4:Y:S01]  /*0e30*/  @!P0 LDG.E R20, desc[UR12][R14.64+0xa00] ;  /* 0x000a000c0e148981 */ /* 0x000f22000c1e1900 */
[----:B------:R-:W-:Y:S01]  /*0e40*/  VIADD R11, R11, 0x380 ;  /* 0x000003800b0b7836 */ /* 0x000fe20000000000 */
[----:B------:R-:W-:Y:S01]  /*0e50*/  BSSY.RECONVERGENT B0, `(.L_x_7) ;  /* 0x0000011000007945 */ /* 0x000fe20003800200 */
[----:B------:R-:W-:-:S05]  /*0e60*/  VIADD R8, R8, 0x8 ;  /* 0x0000000808087836 */ /* 0x000fca0000000000 */
[----:B------:R-:W-:Y:S02]  /*0e70*/  ISETP.NE.AND P1, PT, R8, R10, PT ;  /* 0x0000000a0800720c */ /* 0x000fe40003f25270 */
[----:B--2---:R-:W-:Y:S02]  /*0e80*/  @!P0 I2FP.F32.S32 R19, R19 ;  /* 0x0000001300138245 */ /* 0x004fe40000201400 */
[----:B----4-:R-:W-:-:S05]  /*0e90*/  @!P0 I2FP.F32.S32 R20, R20 ;  /* 0x0000001400148245 */ /* 0x010fca0000201400 */
[----:B---3--:R-:W-:-:S06]  /*0ea0*/  @!P0 FFMA R19, R19, R22, R20 ;  /* 0x0000001613138223 */ /* 0x008fcc0000000014 */
[----:B------:R-:W2:Y:S02]  /*0eb0*/  @!P0 F2I.TRUNC.NTZ R19, R19 ;  /* 0x0000001300138305 */ /* 0x000ea4000020f100 */
[----:B--2---:R0:W-:Y:S01]  /*0ec0*/  @!P0 STG.E desc[UR12][R12.64+0xa00], R19 ;  /* 0x000a00130c008986 */ /* 0x0041e2000c10190c */
[----:B------:R-:W-:-:S13]  /*0ed0*/  ISETP.GE.AND P0, PT, R11, R0, PT ;  /* 0x000000000b00720c */ /* 0x000fda0003f06270 */
[----:B0-----:R-:W-:Y:S05]  /*0ee0*/  @P0 BRA `(.L_x_8) ;  /* 0x00000000001c0947 */ /* 0x001fea0003800000 */
[----:B------:R-:W2:Y:S04]  /*0ef0*/  LDG.E R16, desc[UR12][R16.64+0xc00] ;  /* 0x000c000c10107981 */ /* 0x000ea8000c1e1900 */
[----:B------:R-:W3:Y:S01]  /*0f00*/  LDG.E R14, desc[UR12][R14.64+0xc00] ;  /* 0x000c000c0e0e7981 */ /* 0x000ee2000c1e1900 */
[----:B--2---:R-:W-:Y:S02]  /*0f10*/  I2FP.F32.S32 R11, R16 ;  /* 0x00000010000b7245 */ /* 0x004fe40000201400 */
[----:B---3--:R-:W-:-:S05]  /*0f20*/  I2FP.F32.S32 R20, R14 ;  /* 0x0000000e00147245 */ /* 0x008fca0000201400 */
[----:B-1----:R-:W-:-:S06]  /*0f30*/  FFMA R11, R11, UR4, R20 ;  /* 0x000000040b0b7c23 */ /* 0x002fcc0008000014 */
[----:B------:R-:W0:Y:S02]  /*0f40*/  F2I.TRUNC.NTZ R11, R11 ;  /* 0x0000000b000b7305 */ /* 0x000e24000020f100 */
[----:B0-----:R0:W-:Y:S02]  /*0f50*/  STG.E desc[UR12][R12.64+0xc00], R11 ;  /* 0x000c000b0c007986 */ /* 0x0011e4000c10190c */
.L_x_8:
[----:B-1----:R-:W-:Y:S05]  /*0f60*/  BSYNC.RECONVERGENT B0 ;  /* 0x0000000000007941 */ /* 0x002fea0003800200 */
.L_x_7:
[----:B------:R-:W-:Y:S05]  /*0f70*/  @P1 BRA `(.L_x_9) ;  /* 0xfffffff800941947 */ /* 0x000fea000383ffff */
.L_x_6:
[----:B------:R-:W-:-:S13]  /*0f80*/  ISETP.NE.AND P0, PT, R18, RZ, PT ;  /* 0x000000ff1200720c */ /* 0x000fda0003f05270 */
[----:B------:R-:W-:Y:S05]  /*0f90*/  @!P0 EXIT ;  /* 0x000000000000894d */ /* 0x000fea0003800000 */
[----:B------:R-:W1:Y:S01]  /*0fa0*/  LDC R8, c[0x0][0x388] ;  /* 0x0000e200ff087b82 */ /* 0x000e620000000800 */
[----:B------:R-:W-:Y:S02]  /*0fb0*/  ISETP.GE.U32.AND P1, PT, R18, 0x4, PT ;  /* 0x000000041200780c */ /* 0x000fe40003f26070 */
[----:B-1----:R-:W-:-:S04]  /*0fc0*/  LOP3.LUT R22, R8, 0x3, RZ, 0xc0, !PT ;  /* 0x0000000308167812 */ /* 0x002fc800078ec0ff */
[----:B------:R-:W-:-:S07]  /*0fd0*/  ISETP.NE.AND P0, PT, R22, RZ, PT ;  /* 0x000000ff1600720c */ /* 0x000fce0003f05270 */
[----:B------:R-:W-:Y:S06]  /*0fe0*/  @!P1 BRA `(.L_x_10) ;  /* 0x0000000000d49947 */ /* 0x000fec0003800000 */
[----:B0-----:R-:W-:-:S05]  /*0ff0*/  IMAD R11, R10, 0x80, R9 ;  /* 0x000000800a0b7824 */ /* 0x001fca00078e0209 */
[----:B------:R-:W-:-:S13]  /*1000*/  ISETP.GE.AND P1, PT, R11, R0, PT ;  /* 0x000000000b00720c */ /* 0x000fda0003f26270 */
[C---:B------:R-:W-:Y:S01]  /*1010*/  @!P1 IMAD.WIDE R12, R11.reuse, 0x4, R2 ;  /* 0x000000040b0c9825 */ /* 0x040fe200078e0202 */
[----:B------:R-:W0:Y:S03]  /*1020*/  @!P1 LDC R18, c[0x0][0x38c] ;  /* 0x0000e300ff129b82 */ /* 0x000e260000000800 */
[C---:B------:R-:W-:Y:S02]  /*1030*/  @!P1 IMAD.WIDE R16, R11.reuse, 0x4, R4 ;  /* 0x000000040b109825 */ /* 0x040fe400078e0204 */
[----:B------:R-:W2:Y:S04]  /*1040*/  @!P1 LDG.E R12, desc[UR12][R12.64] ;  /* 0x0000000c0c0c9981 */ /* 0x000ea8000c1e1900 */
[----:B------:R-:W3:Y:S01]  /*1050*/  @!P1 LDG.E R16, desc[UR12][R16.64] ;  /* 0x0000000c10109981 */ /* 0x000ee2000c1e1900 */
[----:B------:R-:W-:-:S05]  /*1060*/  VIADD R15, R11, 0x80 ;  /* 0x000000800b0f7836 */ /* 0x000fca0000000000 */
[----:B------:R-:W-:-:S13]  /*1070*/  ISETP.GE.AND P2, PT, R15, R0, PT ;  /* 0x000000000f00720c */ /* 0x000fda0003f46270 */
[C---:B------:R-:W-:Y:S01]  /*1080*/  @!P2 IMAD.WIDE R20, R15.reuse, 0x4, R2 ;  /* 0x000000040f14a825 */ /* 0x040fe200078e0202 */
[----:B------:R-:W1:Y:S01]  /*1090*/  @!P2 LDC R24, c[0x0][0x38c] ;  /* 0x0000e300ff18ab82 */ /* 0x000e620000000800 */
[----:B--2---:R-:W-:Y:S02]  /*10a0*/  @!P1 I2FP.F32.S32 R14, R12 ;  /* 0x0000000c000e9245 */ /* 0x004fe40000201400 */
[----:B------:R-:W-:Y:S01]  /*10b0*/  @!P2 IMAD.WIDE R12, R15, 0x4, R4 ;  /* 0x000000040f0ca825 */ /* 0x000fe200078e0204 */
[----:B---3--:R-:W-:-:S05]  /*10c0*/  @!P1 I2FP.F32.S32 R19, R16 ;  /* 0x0000001000139245 */ /* 0x008fca0000201400 */
[----:B0-----:R-:W-:Y:S01]  /*10d0*/  @!P1 FFMA R14, R14, R18, R19 ;  /* 0x000000120e0e9223 */ /* 0x001fe20000000013 */
[----:B------:R-:W-:-:S03]  /*10e0*/  @!P1 IMAD.WIDE R18, R11, 0x4, R6 ;  /* 0x000000040b129825 */ /* 0x000fc600078e0206 */
[----:B------:R-:W0:Y:S02]  /*10f0*/  @!P1 F2I.TRUNC.NTZ R23, R14 ;  /* 0x0000000e00179305 */ /* 0x000e24000020f100 */
[----:B0-----:R0:W-:Y:S04]  /*1100*/  @!P1 STG.E desc[UR12][R18.64], R23 ;  /* 0x0000001712009986 */ /* 0x0011e8000c10190c */
[----:B------:R-:W2:Y:S04]  /*1110*/  @!P2 LDG.E R20, desc[UR12][R20.64] ;  /* 0x0000000c1414a981 */ /* 0x000ea8000c1e1900 */
[----:B------:R-:W3:Y:S01]  /*1120*/  @!P2 LDG.E R12, desc[UR12][R12.64] ;  /* 0x0000000c0c0ca981 */ /* 0x000ee2000c1e1900 */
[----:B------:R-:W-:-:S05]  /*1130*/  VIADD R17, R11, 0x100 ;  /* 0x000001000b117836 */ /* 0x000fca0000000000 */
[----:B------:R-:W-:-:S13]  /*1140*/  ISETP.GE.AND P1, PT, R17, R0, PT ;  /* 0x000000001100720c */ /* 0x000fda0003f26270 */
[----:B0-----:R-:W-:Y:S01]  /*1150*/  @!P1 IMAD.WIDE R18, R17, 0x4, R2 ;  /* 0x0000000411129825 */ /* 0x001fe200078e0202 */
[----:B--2---:R-:W-:Y:S02]  /*1160*/  @!P2 I2FP.F32.S32 R16, R20 ;  /* 0x000000140010a245 */ /* 0x004fe40000201400 */
[----:B------:R-:W0:Y:S01]  /*1170*/  @!P1 LDC R20, c[0x0][0x38c] ;  /* 0x0000e300ff149b82 */ /* 0x000e220000000800 */
[----:B---3--:R-:W-:-:S05]  /*1180*/  @!P2 I2FP.F32.S32 R25, R12 ;  /* 0x0000000c0019a245 */ /* 0x008fca0000201400 */
[----:B-1----:R-:W-:Y:S01]  /*1190*/  @!P2 FFMA R16, R16, R24, R25 ;  /* 0x000000181010a223 */ /* 0x002fe20000000019 */
[----:B------:R-:W-:-:S03]  /*11a0*/  @!P2 IMAD.WIDE R24, R15, 0x4, R6 ;  /* 0x000000040f18a825 */ /* 0x000fc600078e0206 */
[----:B------:R-:W1:Y:S01]  /*11b0*/  @!P2 F2I.TRUNC.NTZ R27, R16 ;  /* 0x00000010001ba305 */ /* 0x000e62000020f100 */
[----:B------:R-:W-:Y:S01]  /*11c0*/  @!P1 IMAD.WIDE R14, R17, 0x4, R4 ;  /* 0x00000004110e9825 */ /* 0x000fe200078e0204 */
[----:B-1----:R1:W-:Y:S04]  /*11d0*/  @!P2 STG.E desc[UR12][R24.64], R27 ;  /* 0x0000001b1800a986 */ /* 0x0023e8000c10190c */
[----:B------:R-:W2:Y:S04]  /*11e0*/  @!P1 LDG.E R18, desc[UR12][R18.64] ;  /* 0x0000000c12129981 */ /* 0x000ea8000c1e1900 */
[----:B------:R-:W3:Y:S01]  /*11f0*/  @!P1 LDG.E R14, desc[UR12][R14.64] ;  /* 0x0000000c0e0e9981 */ /* 0x000ee2000c1e1900 */
[----:B------:R-:W-:-:S05]  /*1200*/  VIADD R11, R11, 0x180 ;  /* 0x000001800b0b7836 */ /* 0x000fca0000000000 */
[----:B------:R-:W-:-:S13]  /*1210*/  ISETP.GE.AND P2, PT, R11, R0, PT ;  /* 0x000000000b00720c */ /* 0x000fda0003f46270 */
[----:B------:R-:W4:Y:S01]  /*1220*/  @!P2 LDC R23, c[0x0][0x38c] ;  /* 0x0000e300ff17ab82 */ /* 0x000f220000000800 */
[----:B--2---:R-:W-:Y:S01]  /*1230*/  @!P1 I2FP.F32.S32 R12, R18 ;  /* 0x00000012000c9245 */ /* 0x004fe20000201400 */
[----:B------:R-:W-:Y:S01]  /*1240*/  @!P2 IMAD.WIDE R18, R11, 0x4, R4 ;  /* 0x000000040b12a825 */ /* 0x000fe200078e0204 */
[----:B---3--:R-:W-:-:S05]  /*1250*/  @!P1 I2FP.F32.S32 R13, R14 ;  /* 0x0000000e000d9245 */ /* 0x008fca0000201400 */
[----:B0-----:R-:W-:Y:S01]  /*1260*/  @!P1 FFMA R20, R12, R20, R13 ;  /* 0x000000140c149223 */ /* 0x001fe2000000000d */
[----:B------:R-:W-:-:S03]  /*1270*/  @!P1 IMAD.WIDE R12, R17, 0x4, R6 ;  /* 0x00000004110c9825 */ /* 0x000fc600078e0206 */
[----:B------:R-:W0:Y:S01]  /*1280*/  @!P1 F2I.TRUNC.NTZ R21, R20 ;  /* 0x0000001400159305 */ /* 0x000e22000020f100 */
[----:B------:R-:W-:Y:S01]  /*1290*/  @!P2 IMAD.WIDE R16, R11, 0x4, R2 ;  /* 0x000000040b10a825 */ /* 0x000fe200078e0202 */
[----:B0-----:R1:W-:Y:S05]  /*12a0*/  @!P1 STG.E desc[UR12][R12.64], R21 ;  /* 0x000000150c009986 */ /* 0x0013ea000c10190c */
[----:B------:R-:W2:Y:S04]  /*12b0*/  @!P2 LDG.E R16, desc[UR12][R16.64] ;  /* 0x0000000c1010a981 */ /* 0x000ea8000c1e1900 */
[----:B------:R-:W3:Y:S01]  /*12c0*/  @!P2 LDG.E R18, desc[UR12][R18.64] ;  /* 0x0000000c1212a981 */ /* 0x000ee2000c1e1900 */
[----:B------:R-:W-:Y:S01]  /*12d0*/  VIADD R10, R10, 0x4 ;  /* 0x000000040a0a7836 */ /* 0x000fe20000000000 */
[----:B--2---:R-:W-:-:S02]  /*12e0*/  @!P2 I2FP.F32.S32 R14, R16 ;  /* 0x00000010000ea245 */ /* 0x004fc40000201400 */
[----:B---3--:R-:W-:-:S05]  /*12f0*/  @!P2 I2FP.F32.S32 R15, R18 ;  /* 0x00000012000fa245 */ /* 0x008fca0000201400 */
[----:B----4-:R-:W-:Y:S01]  /*1300*/  @!P2 FFMA R23, R14, R23, R15 ;  /* 0x000000170e17a223 */ /* 0x010fe2000000000f */
[----:B------:R-:W-:-:S05]  /*1310*/  @!P2 IMAD.WIDE R14, R11, 0x4, R6 ;  /* 0x000000040b0ea825 */ /* 0x000fca00078e0206 */
[----:B------:R-:W0:Y:S02]  /*1320*/  @!P2 F2I.TRUNC.NTZ R23, R23 ;  /* 0x000000170017a305 */ /* 0x000e24000020f100 */
[----:B0-----:R1:W-:Y:S02]  /*1330*/  @!P2 STG.E desc[UR12][R14.64], R23 ;  /* 0x000000170e00a986 */ /* 0x0013e4000c10190c */
.L_x_10:
[----:B------:R-:W-:Y:S05]  /*1340*/  @!P0 EXIT ;  /* 0x000000000000894d */ /* 0x000fea0003800000 */
[----:B------:R-:W-:Y:S02]  /*1350*/  ISETP.NE.AND P0, PT, R22, 0x1, PT ;  /* 0x000000011600780c */ /* 0x000fe40003f05270 */
[----:B------:R-:W-:-:S04]  /*1360*/  LOP3.LUT R8, R8, 0x1, RZ, 0xc0, !PT ;  /* 0x0000000108087812 */ /* 0x000fc800078ec0ff */
[----:B------:R-:W-:-:S07]  /*1370*/  ISETP.NE.U32.AND P2, PT, R8, 0x1, PT ;  /* 0x000000010800780c */ /* 0x000fce0003f45070 */
[----:B------:R-:W-:Y:S06]  /*1380*/  @!P0 BRA `(.L_x_11) ;  /* 0x00000000006c8947 */ /* 0x000fec0003800000 */
[----:B0-----:R-:W-:-:S05]  /*1390*/  IMAD R17, R10, 0x80, R9 ;  /* 0x000000800a117824 */ /* 0x001fca00078e0209 */
[----:B------:R-:W-:-:S13]  /*13a0*/  ISETP.GE.AND P0, PT, R17, R0, PT ;  /* 0x000000001100720c */ /* 0x000fda0003f06270 */
[C---:B-1----:R-:W-:Y:S01]  /*13b0*/  @!P0 IMAD.WIDE R12, R17.reuse, 0x4, R2 ;  /* 0x00000004110c8825 */ /* 0x042fe200078e0202 */
        /* <DEDUP_REMOVED lines=15> */
[----:B------:R-:W3:Y:S04]  /*14b0*/  @!P1 LDG.E R18, desc[UR12][R18.64] ;  /* 0x0000000c12129981 */ /* 0x000ee8000c1e1900 */
[----:B------:R-:W4:Y:S01]  /*14c0*/  @!P1 LDG.E R12, desc[UR12][R12.64] ;  /* 0x0000000c0c0c9981 */ /* 0x000f22000c1e1900 */
[----:B------:R-:W-:Y:S01]  /*14d0*/  VIADD R10, R10, 0x2 ;  /* 0x000000020a0a7836 */ /* 0x000fe20000000000 */
[----:B---3--:R-:W-:-:S02]  /*14e0*/  @!P1 I2FP.F32.S32 R14, R18 ;  /* 0x00000012000e9245 */ /* 0x008fc40000201400 */
[----:B----4-:R-:W-:-:S05]  /*14f0*/  @!P1 I2FP.F32.S32 R15, R12 ;  /* 0x0000000c000f9245 */ /* 0x010fca0000201400 */
[----:B-1----:R-:W-:Y:S01]  /*1500*/  @!P1 FFMA R20, R14, R20, R15 ;  /* 0x000000140e149223 */ /* 0x002fe2000000000f */
[----:B------:R-:W-:-:S03]  /*1510*/  @!P1 IMAD.WIDE R14, R23, 0x4, R6 ;  /* 0x00000004170e9825 */ /* 0x000fc600078e0206 */
[----:B------:R-:W0:Y:S02]  /*1520*/  @!P1 F2I.TRUNC.NTZ R21, R20 ;  /* 0x0000001400159305 */ /* 0x000e24000020f100 */
[----:B0-----:R2:W-:Y:S02]  /*1530*/  @!P1 STG.E desc[UR12][R14.64], R21 ;  /* 0x000000150e009986 */ /* 0x0015e4000c10190c */
.L_x_11:
[----:B------:R-:W-:Y:S05]  /*1540*/  @P2 EXIT ;  /* 0x000000000000294d */ /* 0x000fea0003800000 */
[----:B0-2---:R-:W-:-:S05]  /*1550*/  IMAD R11, R10, 0x80, R9 ;  /* 0x000000800a0b7824 */ /* 0x005fca00078e0209 */
[----:B------:R-:W-:-:S13]  /*1560*/  ISETP.GE.AND P0, PT, R11, R0, PT ;  /* 0x000000000b00720c */ /* 0x000fda0003f06270 */
[----:B------:R-:W-:Y:S05]  /*1570*/  @P0 EXIT ;  /* 0x000000000000094d */ /* 0x000fea0003800000 */
[C---:B------:R-:W-:Y:S01]  /*1580*/  IMAD.WIDE R2, R11.reuse, 0x4, R2 ;  /* 0x000000040b027825 */ /* 0x040fe200078e0202 */
[----:B------:R-:W0:Y:S03]  /*1590*/  LDCU UR4, c[0x0][0x38c] ;  /* 0x00007180ff0477ac */ /* 0x000e260008000800 */
[C---:B------:R-:W-:Y:S02]  /*15a0*/  IMAD.WIDE R4, R11.reuse, 0x4, R4 ;  /* 0x000000040b047825 */ /* 0x040fe400078e0204 */
[----:B------:R-:W2:Y:S04]  /*15b0*/  LDG.E R2, desc[UR12][R2.64] ;  /* 0x0000000c02027981 */ /* 0x000ea8000c1e1900 */
[----:B------:R-:W3:Y:S01]  /*15c0*/  LDG.E R4, desc[UR12][R4.64] ;  /* 0x0000000c04047981 */ /* 0x000ee2000c1e1900 */
[----:B------:R-:W-:Y:S01]  /*15d0*/  IMAD.WIDE R6, R11, 0x4, R6 ;  /* 0x000000040b067825 */ /* 0x000fe200078e0206 */
[----:B--2---:R-:W-:-:S02]  /*15e0*/  I2FP.F32.S32 R0, R2 ;  /* 0x0000000200007245 */ /* 0x004fc40000201400 */
[----:B---3--:R-:W-:-:S05]  /*15f0*/  I2FP.F32.S32 R9, R4 ;  /* 0x0000000400097245 */ /* 0x008fca0000201400 */
[----:B0-----:R-:W-:-:S04]  /*1600*/  FFMA R0, R0, UR4, R9 ;  /* 0x0000000400007c23 */ /* 0x001fc80008000009 */
[----:B------:R-:W0:Y:S02]  /*1610*/  F2I.TRUNC.NTZ R9, R0 ;  /* 0x0000000000097305 */ /* 0x000e24000020f100 */
[----:B0-----:R-:W-:Y:S01]  /*1620*/  STG.E desc[UR12][R6.64], R9 ;  /* 0x0000000906007986 */ /* 0x001fe2000c10190c */
[----:B------:R-:W-:Y:S05]  /*1630*/  EXIT ;  /* 0x000000000000794d */ /* 0x000fea0003800000 */
.L_x_5:
[----:B------:R-:W-:-:S13]  /*1640*/  ISETP.GE.AND P0, PT, R8, 0x1, PT ;  /* 0x000000010800780c */ /* 0x000fda0003f06270 */
[----:B------:R-:W-:Y:S05]  /*1650*/  @!P0 EXIT ;  /* 0x000000000000894d */ /* 0x000fea0003800000 */
[----:B------:R-:W-:Y:S01]  /*1660*/  ISETP.GE.U32.AND P0, PT, R8, 0x8, PT ;  /* 0x000000080800780c */ /* 0x000fe20003f06070 */
[----:B------:R-:W-:-:S12]  /*1670*/  IMAD.MOV.U32 R0, RZ, RZ, RZ ;  /* 0x000000ffff007224 */ /* 0x000fd800078e00ff */
[----:B------:R-:W-:Y:S05]  /*1680*/  @!P0 BRA `(.L_x_12) ;  /* 0x00000004007c8947 */ /* 0x000fea0003800000 */
[----:B------:R-:W0:Y:S01]  /*1690*/  LDC.64 R14, c[0x0][0x390] ;  /* 0x0000e400ff0e7b82 */ /* 0x000e220000000a00 */
[----:B------:R-:W-:Y:S01]  /*16a0*/  UIADD3 UR4, UP2, UPT, UR14, 0x600, URZ ;  /* 0x000006000e047890 */ /* 0x000fe2000ff5e0ff */
[----:B------:R-:W-:Y:S01]  /*16b0*/  LOP3.LUT R0, R8, 0x7ffffff8, RZ, 0xc0, !PT ;  /* 0x7ffffff808007812 */ /* 0x000fe200078ec0ff */
[----:B------:R-:W-:Y:S01]  /*16c0*/  VIADD R8, R9, 0x80 ;  /* 0x0000008009087836 */ /* 0x000fe20000000000 */
[----:B------:R-:W1:Y:S03]  /*16d0*/  LDCU UR16, c[0x0][0x38c] ;  /* 0x00007180ff1077ac */ /* 0x000e660008000800 */
[----:B------:R-:W-:Y:S01]  /*16e0*/  IMAD.MOV R20, RZ, RZ, -R0 ;  /* 0x000000ffff147224 */ /* 0x000fe200078e0a00 */
[----:B------:R-:W2:Y:S01]  /*16f0*/  LDC.64 R10, c[0x0][0x398] ;  /* 0x0000e600ff0a7b82 */ /* 0x000ea20000000a00 */
[----:B------:R-:W-:Y:S02]  /*1700*/  UIADD3 UR10, UP1, UPT, UR4, UR10, URZ ;  /* 0x0000000a040a7290 */ /* 0x000fe4000ff3e0ff */
[----:B------:R-:W-:-:S02]  /*1710*/  UIADD3 UR8, UP0, UPT, UR4, UR8, URZ ;  /* 0x0000000804087290 */ /* 0x000fc4000ff1e0ff */
[----:B------:R-:W-:Y:S02]  /*1720*/  UIADD3.X UR5, UPT, UPT, URZ, UR15, URZ, UP2, !UPT ;  /* 0x0000000fff057290 */ /* 0x000fe400097fe4ff */
[----:B------:R-:W-:Y:S01]  /*1730*/  UIADD3 UR4, UP2, UPT, UR4, UR6, URZ ;  /* 0x0000000604047290 */ /* 0x000fe2000ff5e0ff */
[----:B------:R-:W3:Y:S01]  /*1740*/  LDC.64 R12, c[0x0][0x3a8] ;  /* 0x0000ea00ff0c7b82 */ /* 0x000ee20000000a00 */
[----:B------:R-:W-:Y:S02]  /*1750*/  UIADD3.X UR11, UPT, UPT, UR5, UR11, URZ, UP1, !UPT ;  /* 0x0000000b050b7290 */ /* 0x000fe40008ffe4ff */
[----:B------:R-:W-:Y:S02]  /*1760*/  UIADD3.X UR9, UPT, UPT, UR5, UR9, URZ, UP0, !UPT ;  /* 0x0000000905097290 */ /* 0x000fe400087fe4ff */
[----:B------:R-:W-:Y:S01]  /*1770*/  UIADD3.X UR5, UPT, UPT, UR5, UR7, URZ, UP2, !UPT ;  /* 0x0000000705057290 */ /* 0x000fe200097fe4ff */
[----:B01----:R-:W-:-:S11]  /*1780*/  IMAD.WIDE.U32 R14, R9, 0x4, R14 ;  /* 0x00000004090e7825 */ /* 0x003fd600078e000e */
.L_x_13:
[----:B--2---:R-:W-:-:S04]  /*1790*/  IMAD.WIDE.U32 R16, R9, 0x4, R10 ;  /* 0x0000000409107825 */ /* 0x004fc800078e000a */
[----:B---3--:R-:W-:Y:S01]  /*17a0*/  IMAD.WIDE.U32 R18, R9, 0x4, R12 ;  /* 0x0000000409127825 */ /* 0x008fe200078e000c */
[----:B------:R-:W-:Y:S02]  /*17b0*/  IADD3 R16, P0, PT, R16, UR14, RZ ;  /* 0x0000000e10107c10 */ /* 0x000fe4000ff1e0ff */
[----:B-1----:R-:W-:Y:S02]  /*17c0*/  IADD3 R24, P1, PT, R18, UR14, RZ ;  /* 0x0000000e12187c10 */ /* 0x002fe4000ff3e0ff */
[----:B------:R-:W-:Y:S02]  /*17d0*/  IADD3.X R17, PT, PT, R17, UR15, RZ, P0, !PT ;  /* 0x0000000f11117c10 */ /* 0x000fe400087fe4ff */
[----:B------:R-:W-:-:S03]  /*17e0*/  IADD3.X R25, PT, PT, R19, UR15, RZ, P1, !PT ;  /* 0x0000000f13197c10 */ /* 0x000fc60008ffe4ff */
[----:B------:R-:W2:Y:S04]  /*17f0*/  LDG.E R16, desc[UR12][R16.64] ;  /* 0x0000000c10107981 */ /* 0x000ea8000c1e1900 */
[----:B------:R-:W3:Y:S01]  /*1800*/  LDG.E R24, desc[UR12][R24.64] ;  /* 0x0000000c18187981 */ /* 0x000ee2000c1e1900 */
[----:B------:R-:W-:Y:S01]  /*1810*/  IADD3 R22, P0, PT, R14, UR14, RZ ;  /* 0x0000000e0e167c10 */ /* 0x000fe2000ff1e0ff */
[----:B------:R-:W-:Y:S02]  /*1820*/  IMAD.U32 R26, RZ, RZ, UR10 ;  /* 0x0000000aff1a7e24 */ /* 0x000fe4000f8e00ff */
[----:B------:R-:W-:Y:S01]  /*1830*/  IMAD.U32 R27, RZ, RZ, UR11 ;  /* 0x0000000bff1b7e24 */ /* 0x000fe2000f8e00ff */
[----:B------:R-:W-:Y:S02]  /*1840*/  IADD3.X R23, PT, PT, R15, UR15, RZ, P0, !PT ;  /* 0x0000000f0f177c10 */ /* 0x000fe400087fe4ff */
[----:B--2---:R-:W-:Y:S01]  /*1850*/  I2FP.F32.S32 R18, R16 ;  /* 0x0000001000127245 */ /* 0x004fe20000201400 */
[----:B------:R-:W-:Y:S01]  /*1860*/  IMAD.WIDE R16, R8, 0x4, R26 ;  /* 0x0000000408107825 */ /* 0x000fe200078e021a */
[----:B---3--:R-:W-:-:S05]  /*1870*/  I2FP.F32.S32 R19, R24 ;  /* 0x0000001800137245 */ /* 0x008fca0000201400 */
[----:B------:R-:W-:Y:S01]  /*1880*/  FFMA R21, R18, UR16, R19 ;  /* 0x0000001012157c23 */ /* 0x000fe20008000013 */
[----:B------:R-:W-:Y:S02]  /*1890*/  IMAD.U32 R18, RZ, RZ, UR4 ;  /* 0x00000004ff127e24 */ /* 0x000fe4000f8e00ff */
[----:B------:R-:W-:-:S03]  /*18a0*/  IMAD.U32 R19, RZ, RZ, UR5 ;  /* 0x00000005ff137e24 */ /* 0x000fc6000f8e00ff */
[----:B------:R-:W0:Y:S01]  /*18b0*/  F2I.TRUNC.NTZ R21, R21 ;  /* 0x0000001500157305 */ /* 0x000e22000020f100 */
[----:B------:R-:W-:Y:S01]  /*18c0*/  IMAD.WIDE R18, R8, 0x4, R18 ;  /* 0x0000000408127825 */ /* 0x000fe200078e0212 */
[----:B0-----:R0:W-:Y:S04]  /*18d0*/  STG.E desc[UR12][R22.64], R21 ;  /* 0x0000001516007986 */ /* 0x0011e8000c10190c */
[----:B------:R-:W2:Y:S04]  /*18e0*/  LDG.E R24, desc[UR12][R16.64+-0x600] ;  /* 0xfffa000c10187981 */ /* 0x000ea8000c1e1900 */
[----:B------:R-:W3:Y:S01]  /*18f0*/  LDG.E R25, desc[UR12][R18.64+-0x600] ;  /* 0xfffa000c12197981 */ /* 0x000ee2000c1e1900 */
[----:B--2---:R-:W-:-:S02]  /*1900*/  I2FP.F32.S32 R24, R24 ;  /* 0x0000001800187245 */ /* 0x004fc40000201400 */
[----:B---3--:R-:W-:-:S05]  /*1910*/  I2FP.F32.S32 R25, R25 ;  /* 0x0000001900197245 */ /* 0x008fca0000201400 */
[----:B------:R-:W-:Y:S01]  /*1920*/  FFMA R26, R24, UR16, R25 ;  /* 0x00000010181a7c23 */ /* 0x000fe20008000019 */
[----:B------:R-:W-:Y:S02]  /*1930*/  IMAD.U32 R24, RZ, RZ, UR8 ;  /* 0x00000008ff187e24 */ /* 0x000fe4000f8e00ff */
[----:B------:R-:W-:Y:S01]  /*1940*/  IMAD.U32 R25, RZ, RZ, UR9 ;  /* 0x00000009ff197e24 */ /* 0x000fe2000f8e00ff */
[----:B------:R-:W1:Y:S01]  /*1950*/  F2I.TRUNC.NTZ R27, R26 ;  /* 0x0000001a001b7305 */ /* 0x000e62000020f100 */
[----:B------:R-:W-:-:S05]  /*1960*/  IMAD.WIDE R24, R8, 0x4, R24 ;  /* 0x0000000408187825 */ /* 0x000fca00078e0218 */
[----:B-1----:R1:W-:Y:S04]  /*1970*/  STG.E desc[UR12][R24.64+-0x600], R27 ;  /* 0xfffa001b18007986 */ /* 0x0023e8000c10190c */
[----:B0-----:R-:W2:Y:S04]  /*1980*/  LDG.E R21, desc[UR12][R16.64+-0x400] ;  /* 0xfffc000c10157981 */ /* 0x001ea8000c1e1900 */
[----:B------:R-:W3:Y:S01]  /*1990*/  LDG.E R22, desc[UR12][R18.64+-0x400] ;  /* 0xfffc000c12167981 */ /* 0x000ee2000c1e1900 */
[----:B--2---:R-:W-:Y:S02]  /*19a0*/  I2FP.F32.S32 R21, R21 ;  /* 0x0000001500157245 */ /* 0x004fe40000201400 */
[----:B---3--:R-:W-:-:S05]  /*19b0*/  I2FP.F32.S32 R22, R22 ;  /* 0x0000001600167245 */ /* 0x008fca0000201400 */
[----:B------:R-:W-:-:S06]  /*19c0*/  FFMA R21, R21, UR16, R22 ;  /* 0x0000001015157c23 */ /* 0x000fcc0008000016 */
[----:B------:R-:W0:Y:S02]  /*19d0*/  F2I.TRUNC.NTZ R21, R21 ;  /* 0x0000001500157305 */ /* 0x000e24000020f100 */
[----:B0-----:R0:W-:Y:S04]  /*19e0*/  STG.E desc[UR12][R24.64+-0x400], R21 ;  /* 0xfffc001518007986 */ /* 0x0011e8000c10190c */
[----:B------:R-:W2:Y:S04]  /*19f0*/  LDG.E R22, desc[UR12][R16.64+-0x200] ;  /* 0xfffe000c10167981 */ /* 0x000ea8000c1e1900 */
[----:B------:R-:W3:Y:S01]  /*1a00*/  LDG.E R23, desc[UR12][R18.64+-0x200] ;  /* 0xfffe000c12177981 */ /* 0x000ee2000c1e1900 */
[----:B--2---:R-:W-:-:S02]  /*1a10*/  I2FP.F32.S32 R22, R22 ;  /* 0x0000001600167245 */ /* 0x004fc40000201400 */
[----:B---3--:R-:W-:-:S05]  /*1a20*/  I2FP.F32.S32 R23, R23 ;  /* 0x0000001700177245 */ /* 0x008fca0000201400 */
[----:B------:R-:W-:-:S04]  /*1a30*/  FFMA R22, R22, UR16, R23 ;  /* 0x0000001016167c23 */ /* 0x000fc80008000017 */
[----:B------:R-:W2:Y:S02]  /*1a40*/  F2I.TRUNC.NTZ R23, R22 ;  /* 0x0000001600177305 */ /* 0x000ea4000020f100 */
[----:B--2---:R2:W-:Y:S04]  /*1a50*/  STG.E desc[UR12][R24.64+-0x200], R23 ;  /* 0xfffe001718007986 */ /* 0x0045e8000c10190c */
[----:B------:R-:W3:Y:S04]  /*1a60*/  LDG.E R26, desc[UR12][R16.64] ;  /* 0x0000000c101a7981 */ /* 0x000ee8000c1e1900 */
[----:B-1----:R-:W4:Y:S01]  /*1a70*/  LDG.E R27, desc[UR12][R18.64] ;  /* 0x0000000c121b7981 */ /* 0x002f22000c1e1900 */
[----:B---3--:R-:W-:-:S02]  /*1a80*/  I2FP.F32.S32 R26, R26 ;  /* 0x0000001a001a7245 */ /* 0x008fc40000201400 */
[----:B----4-:R-:W-:-:S05]  /*1a90*/  I2FP.F32.S32 R27, R27 ;  /* 0x0000001b001b7245 */ /* 0x010fca0000201400 */
[----:B------:R-:W-:-:S04]  /*1aa0*/  FFMA R26, R26, UR16, R27 ;  /* 0x000000101a1a7c23 */ /* 0x000fc8000800001b */
[----:B0-----:R-:W0:Y:S02]  /*1ab0*/  F2I.TRUNC.NTZ R21, R26 ;  /* 0x0000001a00157305 */ /* 0x001e24000020f100 */
[----:B0-----:R0:W-:Y:S04]  /*1ac0*/  STG.E desc[UR12][R24.64], R21 ;  /* 0x0000001518007986 */ /* 0x0011e8000c10190c */
[----:B------:R-:W3:Y:S04]  /*1ad0*/  LDG.E R27, desc[UR12][R16.64+0x200] ;  /* 0x0002000c101b7981 */ /* 0x000ee8000c1e1900 */
[----:B------:R-:W4:Y:S01]  /*1ae0*/  LDG.E R28, desc[UR12][R18.64+0x200] ;  /* 0x0002000c121c7981 */ /* 0x000f22000c1e1900 */
[----:B---3--:R-:W-:-:S02]  /*1af0*/  I2FP.F32.S32 R27, R27 ;  /* 0x0000001b001b7245 */ /* 0x008fc40000201400 */
[----:B----4-:R-:W-:-:S05]  /*1b00*/  I2FP.F32.S32 R28, R28 ;  /* 0x0000001c001c7245 */ /* 0x010fca0000201400 */
[----:B------:R-:W-:-:S06]  /*1b10*/  FFMA R27, R27, UR16, R28 ;  /* 0x000000101b1b7c23 */ /* 0x000fcc000800001c */
[----:B------:R-:W1:Y:S02]  /*1b20*/  F2I.TRUNC.NTZ R27, R27 ;  /* 0x0000001b001b7305 */ /* 0x000e64000020f100 */
[----:B-1----:R1:W-:Y:S04]  /*1b30*/  STG.E desc[UR12][R24.64+0x200], R27 ;  /* 0x0002001b18007986 */ /* 0x0023e8000c10190c */
[----:B------:R-:W3:Y:S04]  /*1b40*/  LDG.E R22, desc[UR12][R16.64+0x400] ;  /* 0x0004000c10167981 */ /* 0x000ee8000c1e1900 */
[----:B--2---:R-:W2:Y:S01]  /*1b50*/  LDG.E R23, desc[UR12][R18.64+0x400] ;  /* 0x0004000c12177981 */ /* 0x004ea2000c1e1900 */
[----:B---3--:R-:W-:-:S02]  /*1b60*/  I2FP.F32.S32 R22, R22 ;  /* 0x0000001600167245 */ /* 0x008fc40000201400 */
[----:B--2---:R-:W-:-:S05]  /*1b70*/  I2FP.F32.S32 R23, R23 ;  /* 0x0000001700177245 */ /* 0x004fca0000201400 */
[----:B------:R-:W-:-:S04]  /*1b80*/  FFMA R22, R22, UR16, R23 ;  /* 0x0000001016167c23 */ /* 0x000fc80008000017 */
[----:B0-----:R-:W0:Y:S02]  /*1b90*/  F2I.TRUNC.NTZ R21, R22 ;  /* 0x0000001600157305 */ /* 0x001e24000020f100 */
[----:B0-----:R1:W-:Y:S04]  /*1ba0*/  STG.E desc[UR12][R24.64+0x400], R21 ;  /* 0x0004001518007986 */ /* 0x0013e8000c10190c */
[----:B------:R-:W2:Y:S04]  /*1bb0*/  LDG.E R23, desc[UR12][R16.64+0x600] ;  /* 0x0006000c10177981 */ /* 0x000ea8000c1e1900 */
[----:B------:R-:W3:Y:S01]  /*1bc0*/  LDG.E R26, desc[UR12][R18.64+0x600] ;  /* 0x0006000c121a7981 */ /* 0x000ee2000c1e1900 */
[----:B------:R-:W-:Y:S01]  /*1bd0*/  VIADD R20, R20, 0x8 ;  /* 0x0000000814147836 */ /* 0x000fe20000000000 */
[----:B------:R-:W-:Y:S01]  /*1be0*/  UIADD3 UR14, UP0, UPT, UR14, 0x1000, URZ ;  /* 0x000010000e0e7890 */ /* 0x000fe2000ff1e0ff */
[----:B------:R-:W-:-:S03]  /*1bf0*/  VIADD R8, R8, 0x400 ;  /* 0x0000040008087836 */ /* 0x000fc60000000000 */
[----:B------:R-:W-:Y:S01]  /*1c00*/  ISETP.NE.AND P0, PT, R20, RZ, PT ;  /* 0x000000ff1400720c */ /* 0x000fe20003f05270 */
[----:B------:R-:W-:Y:S01]  /*1c10*/  UIADD3.X UR15, UPT, UPT, URZ, UR15, URZ, UP0, !UPT ;  /* 0x0000000fff0f7290 */ /* 0x000fe200087fe4ff */
[----:B--2---:R-:W-:Y:S02]  /*1c20*/  I2FP.F32.S32 R23, R23 ;  /* 0x0000001700177245 */ /* 0x004fe40000201400 */
[----:B---3--:R-:W-:-:S05]  /*1c30*/  I2FP.F32.S32 R26, R26 ;  /* 0x0000001a001a7245 */ /* 0x008fca0000201400 */
[----:B------:R-:W-:-:S06]  /*1c40*/  FFMA R23, R23, UR16, R26 ;  /* 0x0000001017177c23 */ /* 0x000fcc000800001a */
[----:B------:R-:W0:Y:S02]  /*1c50*/  F2I.TRUNC.NTZ R23, R23 ;  /* 0x0000001700177305 */ /* 0x000e24000020f100 */
[----:B0-----:R1:W-:Y:S01]  /*1c60*/  STG.E desc[UR12][R24.64+0x600], R23 ;  /* 0x0006001718007986 */ /* 0x0013e2000c10190c */
[----:B------:R-:W-:Y:S05]  /*1c70*/  @P0 BRA `(.L_x_13) ;  /* 0xfffffff800c40947 */ /* 0x000fea000383ffff */
.L_x_12:
[----:B------:R-:W0:Y:S02]  /*1c80*/  LDC R8, c[0x0][0x388] ;  /* 0x0000e200ff087b82 */ /* 0x000e240000000800 */
[----:B0-----:R-:W-:-:S13]  /*1c90*/  LOP3.LUT P0, R10, R8, 0x7, RZ, 0xc0, !PT ;  /* 0x00000007080a7812 */ /* 0x001fda000780c0ff */
[----:B------:R-:W-:Y:S05]  /*1ca0*/  @!P0 EXIT ;  /* 0x000000000000894d */ /* 0x000fea0003800000 */
[----:B------:R-:W-:Y:S02]  /*1cb0*/  ISETP.GE.U32.AND P0, PT, R10, 0x4, PT ;  /* 0x000000040a00780c */ /* 0x000fe40003f06070 */
[----:B------:R-:W-:-:S04]  /*1cc0*/  LOP3.LUT R20, R8, 0x3, RZ, 0xc0, !PT ;  /* 0x0000000308147812 */ /* 0x000fc800078ec0ff */
[----:B------:R-:W-:-:S07]  /*1cd0*/  ISETP.NE.AND P1, PT, R20, RZ, PT ;  /* 0x000000ff1400720c */ /* 0x000fce0003f25270 */
[----:B------:R-:W-:Y:S06]  /*1ce0*/  @!P0 BRA `(.L_x_14) ;  /* 0x0000000000888947 */ /* 0x000fec0003800000 */
[----:B------:R-:W-:Y:S01]  /*1cf0*/  IMAD R15, R0, 0x80, R9 ;  /* 0x00000080000f7824 */ /* 0x000fe200078e0209 */
[----:B------:R-:W0:Y:S03]  /*1d00*/  LDCU UR4, c[0x0][0x38c] ;  /* 0x00007180ff0477ac */ /* 0x000e260008000800 */
[----:B------:R-:W-:-:S04]  /*1d10*/  IMAD.WIDE R12, R15, 0x4, R2 ;  /* 0x000000040f0c7825 */ /* 0x000fc800078e0202 */
[----:B------:R-:W-:Y:S01]  /*1d20*/  IMAD.WIDE R10, R15, 0x4, R4 ;  /* 0x000000040f0a7825 */ /* 0x000fe200078e0204 */
[----:B------:R-:W2:Y:S04]  /*1d30*/  LDG.E R14, desc[UR12][R12.64] ;  /* 0x0000000c0c0e7981 */ /* 0x000ea8000c1e1900 */
[----:B------:R-:W3:Y:S01]  /*1d40*/  LDG.E R16, desc[UR12][R10.64] ;  /* 0x0000000c0a107981 */ /* 0x000ee2000c1e1900 */
[----:B--2---:R-:W-:Y:S02]  /*1d50*/  I2FP.F32.S32 R14, R14 ;  /* 0x0000000e000e7245 */ /* 0x004fe40000201400 */
[----:B---3--:R-:W-:-:S05]  /*1d60*/  I2FP.F32.S32 R17, R16 ;  /* 0x0000001000117245 */ /* 0x008fca0000201400 */
[----:B0-----:R-:W-:Y:S01]  /*1d70*/  FFMA R17, R14, UR4, R17 ;  /* 0x000000040e117c23 */ /* 0x001fe20008000011 */
[----:B------:R-:W-:-:S05]  /*1d80*/  IMAD.WIDE R14, R15, 0x4, R6 ;  /* 0x000000040f0e7825 */ /* 0x000fca00078e0206 */
        /* <DEDUP_REMOVED lines=18> */
[----:B------:R-:W-:Y:S01]  /*1eb0*/  VIADD R0, R0, 0x4 ;  /* 0x0000000400007836 */ /* 0x000fe20000000000 */
[----:B---3--:R-:W-:-:S02]  /*1ec0*/  I2FP.F32.S32 R21, R21 ;  /* 0x0000001500157245 */ /* 0x008fc40000201400 */
[----:B----4-:R-:W-:-:S05]  /*1ed0*/  I2FP.F32.S32 R22, R22 ;  /* 0x0000001600167245 */ /* 0x010fca0000201400 */
[----:B------:R-:W-:-:S06]  /*1ee0*/  FFMA R21, R21, UR4, R22 ;  /* 0x0000000415157c23 */ /* 0x000fcc0008000016 */
[----:B------:R-:W0:Y:S02]  /*1ef0*/  F2I.TRUNC.NTZ R21, R21 ;  /* 0x0000001500157305 */ /* 0x000e24000020f100 */
[----:B0-----:R2:W-:Y:S02]  /*1f00*/  STG.E desc[UR12][R14.64+0x600], R21 ;  /* 0x000600150e007986 */ /* 0x0015e4000c10190c */
.L_x_14:
[----:B------:R-:W-:Y:S05]  /*1f10*/  @!P1 EXIT ;  /* 0x000000000000994d */ /* 0x000fea0003800000 */
[----:B------:R-:W-:Y:S02]  /*1f20*/  ISETP.NE.AND P0, PT, R20, 0x1, PT ;  /* 0x000000011400780c */ /* 0x000fe40003f05270 */
[----:B------:R-:W-:-:S04]  /*1f30*/  LOP3.LUT R8, R8, 0x1, RZ, 0xc0, !PT ;  /* 0x0000000108087812 */ /* 0x000fc800078ec0ff */
[----:B------:R-:W-:-:S07]  /*1f40*/  ISETP.NE.U32.AND P1, PT, R8, 0x1, PT ;  /* 0x000000010800780c */ /* 0x000fce0003f25070 */
[----:B------:R-:W-:Y:S06]  /*1f50*/  @!P0 BRA `(.L_x_15) ;  /* 0x0000000000508947 */ /* 0x000fec0003800000 */
[----:B--2---:R-:W-:Y:S01]  /*1f60*/  IMAD R19, R0, 0x80, R9 ;  /* 0x0000008000137824 */ /* 0x004fe200078e0209 */
        /* <DEDUP_REMOVED lines=8> */
[----:B------:R-:W-:-:S03]  /*1ff0*/  IMAD.WIDE R12, R19, 0x4, R6 ;  /* 0x00000004130c7825 */ /* 0x000fc600078e0206 */
[----:B------:R-:W0:Y:S02]  /*2000*/  F2I.TRUNC.NTZ R17, R8 ;  /* 0x0000000800117305 */ /* 0x000e24000020f100 */
[----:B0-----:R0:W-:Y:S04]  /*2010*/  STG.E desc[UR12][R12.64], R17 ;  /* 0x000000110c007986 */ /* 0x0011e8000c10190c */
[----:B------:R-:W2:Y:S04]  /*2020*/  LDG.E R16, desc[UR12][R14.64+0x200] ;  /* 0x0002000c0e107981 */ /* 0x000ea8000c1e1900 */
[----:B------:R-:W3:Y:S01]  /*2030*/  LDG.E R18, desc[UR12][R10.64+0x200] ;  /* 0x0002000c0a127981 */ /* 0x000ee2000c1e1900 */
[----:B------:R-:W-:Y:S01]  /*2040*/  VIADD R0, R0, 0x2 ;  /* 0x0000000200007836 */ /* 0x000fe20000000000 */
[----:B--2---:R-:W-:-:S02]  /*2050*/  I2FP.F32.S32 R16, R16 ;  /* 0x0000001000107245 */ /* 0x004fc40000201400 */
[----:B---3--:R-:W-:-:S05]  /*2060*/  I2FP.F32.S32 R19, R18 ;  /* 0x0000001200137245 */ /* 0x008fca0000201400 */
[----:B------:R-:W-:-:S04]  /*2070*/  FFMA R16, R16, UR4, R19 ;  /* 0x0000000410107c23 */ /* 0x000fc80008000013 */
[----:B------:R-:W2:Y:S02]  /*2080*/  F2I.TRUNC.NTZ R19, R16 ;  /* 0x0000001000137305 */ /* 0x000ea4000020f100 */
[----:B--2---:R0:W-:Y:S02]  /*2090*/  STG.E desc[UR12][R12.64+0x200], R19 ;  /* 0x000200130c007986 */ /* 0x0041e4000c10190c */
.L_x_15:
[----:B------:R-:W-:Y:S05]  /*20a0*/  @P1 EXIT ;  /* 0x000000000000194d */ /* 0x000fea0003800000 */
[----:B------:R-:W-:Y:S01]  /*20b0*/  IMAD R9, R0, 0x80, R9 ;  /* 0x0000008000097824 */ /* 0x000fe200078e0209 */
[----:B------:R-:W3:Y:S03]  /*20c0*/  LDCU UR4, c[0x0][0x38c] ;  /* 0x00007180ff0477ac */ /* 0x000ee60008000800 */
[----:B------:R-:W-:-:S04]  /*20d0*/  IMAD.WIDE R2, R9, 0x4, R2 ;  /* 0x0000000409027825 */ /* 0x000fc800078e0202 */
[C---:B------:R-:W-:Y:S02]  /*20e0*/  IMAD.WIDE R4, R9.reuse, 0x4, R4 ;  /* 0x0000000409047825 */ /* 0x040fe400078e0204 */
[----:B------:R-:W4:Y:S04]  /*20f0*/  LDG.E R2, desc[UR12][R2.64] ;  /* 0x0000000c02027981 */ /* 0x000f28000c1e1900 */
[----:B------:R-:W5:Y:S01]  /*2100*/  LDG.E R4, desc[UR12][R4.64] ;  /* 0x0000000c04047981 */ /* 0x000f62000c1e1900 */
[----:B------:R-:W-:Y:S01]  /*2110*/  IMAD.WIDE R6, R9, 0x4, R6 ;  /* 0x0000000409067825 */ /* 0x000fe200078e0206 */
[----:B----4-:R-:W-:Y:S02]  /*2120*/  I2FP.F32.S32 R0, R2 ;  /* 0x0000000200007245 */ /* 0x010fe40000201400 */
[----:B-----5:R-:W-:-:S05]  /*2130*/  I2FP.F32.S32 R11, R4 ;  /* 0x00000004000b7245 */ /* 0x020fca0000201400 */
[----:B---3--:R-:W-:-:S04]  /*2140*/  FFMA R0, R0, UR4, R11 ;  /* 0x0000000400007c23 */ /* 0x008fc8000800000b */
[----:B------:R-:W3:Y:S02]  /*2150*/  F2I.TRUNC.NTZ R11, R0 ;  /* 0x00000000000b7305 */ /* 0x000ee4000020f100 */
[----:B---3--:R-:W-:Y:S01]  /*2160*/  STG.E desc[UR12][R6.64], R11 ;  /* 0x0000000b06007986 */ /* 0x008fe2000c10190c */
[----:B------:R-:W-:Y:S05]  /*2170*/  EXIT ;  /* 0x000000000000794d */ /* 0x000fea0003800000 */
.L_x_16:
[----:B------:R-:W-:-:S00]  /*2180*/  BRA `(.L_x_16) ;  /* 0xfffffffc00fc7947 */ /* 0x000fc0000383ffff */
[----:B------:R-:W-:-:S00]  /*2190*/  NOP ;  /* 0x0000000000007918 */ /* 0x000fc00000000000 */
        /* <DEDUP_REMOVED lines=14> */
.L_x_47:


//--------------------- .text._ZN3cub18CUB_300001_SM_10006detail9transform16transform_kernelINS2_10policy_hubILb1EN4cuda3std3__45tupleIJN6thrust24THRUST_300001_SM_1000_NS6detail15normal_iteratorINSA_10device_ptrIiEEEESF_EEEE10policy1000Ei13saxpy_functorSF_JPiSK_EEEvT0_iT1_T2_DpNS2_10kernel_argIT3_EE --------------------------
	.section	.text._ZN3cub18CUB_300001_SM_10006detail9transform16transform_kernelINS2_10policy_hubILb1EN4cuda3std3__45tupleIJN6thrust24THRUST_300001_SM_1000_NS6detail15normal_iteratorINSA_10device_ptrIiEEEESF_EEEE10policy1000Ei13saxpy_functorSF_JPiSK_EEEvT0_iT1_T2_DpNS2_10kernel_argIT3_EE,"ax",@progbits
	.align	128
        .global         _ZN3cub18CUB_300001_SM_10006detail9transform16transform_kernelINS2_10policy_hubILb1EN4cuda3std3__45tupleIJN6thrust24THRUST_300001_SM_1000_NS6detail15normal_iteratorINSA_10device_ptrIiEEEESF_EEEE10policy1000Ei13saxpy_functorSF_JPiSK_EEEvT0_iT1_T2_DpNS2_10kernel_argIT3_EE
        .type           _ZN3cub18CUB_300001_SM_10006detail9transform16transform_kernelINS2_10policy_hubILb1EN4cuda3std3__45tupleIJN6thrust24THRUST_300001_SM_1000_NS6detail15normal_iteratorINSA_10device_ptrIiEEEESF_EEEE10policy1000Ei13saxpy_functorSF_JPiSK_EEEvT0_iT1_T2_DpNS2_10kernel_argIT3_EE,@function
        .size           _ZN3cub18CUB_300001_SM_10006detail9transform16transform_kernelINS2_10policy_hubILb1EN4cuda3std3__45tupleIJN6thrust24THRUST_300001_SM_1000_NS6detail15normal_iteratorINSA_10device_ptrIiEEEESF_EEEE10policy1000Ei13saxpy_functorSF_JPiSK_EEEvT0_iT1_T2_DpNS2_10kernel_argIT3_EE,(.L_x_48 - _ZN3cub18CUB_300001_SM_10006detail9transform16transform_kernelINS2_10policy_hubILb1EN4cuda3std3__45tupleIJN6thrust24THRUST_300001_SM_1000_NS6detail15normal_iteratorINSA_10device_ptrIiEEEESF_EEEE10policy1000Ei13saxpy_functorSF_JPiSK_EEEvT0_iT1_T2_DpNS2_10kernel_argIT3_EE)
        .other          _ZN3cub18CUB_300001_SM_10006detail9transform16transform_kernelINS2_10policy_hubILb1EN4cuda3std3__45tupleIJN6thrust24THRUST_300001_SM_1000_NS6detail15normal_iteratorINSA_10device_ptrIiEEEESF_EEEE10policy1000Ei13saxpy_functorSF_JPiSK_EEEvT0_iT1_T2_DpNS2_10kernel_argIT3_EE,@"STO_CUDA_ENTRY STV_DEFAULT"
_ZN3cub18CUB_300001_SM_10006detail9transform16transform_kernelINS2_10policy_hubILb1EN4cuda3std3__45tupleIJN6thrust24THRUST_300001_SM_1000_NS6detail15normal_iteratorINSA_10device_ptrIiEEEESF_EEEE10policy1000Ei13saxpy_functorSF_JPiSK_EEEvT0_iT1_T2_DpNS2_10kernel_argIT3_EE:
.text._ZN3cub18CUB_300001_SM_10006detail9transform16transform_kernelINS2_10policy_hubILb1EN4cuda3std3__45tupleIJN6thrust24THRUST_300001_SM_1000_NS6detail15normal_iteratorINSA_10device_ptrIiEEEESF_EEEE10policy1000Ei13saxpy_functorSF_JPiSK_EEEvT0_iT1_T2_DpNS2_10kernel_argIT3_EE:
[----:B------:R-:W-:Y:S01]  /*0000*/  LDC R1, c[0x0][0x37c] ;  /* 0x0000df00ff017b82 */ /* 0x000fe20000000800 */
[----:B------:R-:W0:Y:S07]  /*0010*/  LDCU.64 UR6, c[0x0][0x380] ;  /* 0x00007000ff0677ac */ /* 0x000e2e0008000a00 */
[----:B------:R-:W1:Y:S01]  /*0020*/  S2UR UR4, SR_CTAID.X ;  /* 0x00000000000479c3 */ /* 0x000e620000002500 */
[----:B------:R-:W2:Y:S01]  /*0030*/  S2R R0, SR_TID.X ;  /* 0x0000000000007919 */ /* 0x000ea20000002100 */
[----:B------:R-:W-:Y:S01]  /*0040*/  BSSY.RECONVERGENT B0, `(.L_x_17) ;  /* 0x000001f000007945 */ /* 0x000fe20003800200 */
[----:B0-----:R-:W-:-:S04]  /*0050*/  IMAD.U32 R9, RZ, RZ, UR7 ;  /* 0x00000007ff097e24 */ /* 0x001fc8000f8e00ff */
[----:B------:R-:W-:-:S04]  /*0060*/  IMAD.SHL.U32 R3, R9, 0x80, RZ ;  /* 0x0000008009037824 */ /* 0x000fc800078e00ff */
[----:B-1----:R-:W-:-:S05]  /*0070*/  IMAD R4, R3, UR4, RZ ;  /* 0x0000000403047c24 */ /* 0x002fca000f8e02ff */
[----:B------:R-:W-:Y:S01]  /*0080*/  IADD3 R10, PT, PT, -R4, UR6, RZ ;  /* 0x00000006040a7c10 */ /* 0x000fe2000fffe1ff */
[----:B--2---:R-:W-:-:S03]  /*0090*/  IMAD.SHL.U32 R5, R0, 0x80, RZ ;  /* 0x0000008000057824 */ /* 0x004fc600078e00ff */
[----:B------:R-:W-:-:S05]  /*00a0*/  VIMNMX R8, PT, PT, R3, R10, PT ;  /* 0x0000000a03087248 */ /* 0x000fca0003fe0100 */
[----:B------:R-:W-:-:S05]  /*00b0*/  IMAD.SHL.U32 R2, R8, 0x4, RZ ;  /* 0x0000000408027824 */ /* 0x000fca00078e00ff */
[----:B------:R-:W-:-:S13]  /*00c0*/  ISETP.GE.AND P0, PT, R5, R2, PT ;  /* 0x000000020500720c */ /* 0x000fda0003f06270 */
[----:B------:R-:W-:Y:S05]  /*00d0*/  @P0 BRA `(.L_x_18) ;  /* 0x0000000000540947 */ /* 0x000fea0003800000 */
[----:B------:R-:W0:Y:S01]  /*00e0*/  LDC.64 R6, c[0x0][0x398] ;  /* 0x0000e600ff067b82 */ /* 0x000e220000000a00 */
[----:B------:R-:W-:Y:S01]  /*00f0*/  BSSY.RECONVERGENT B1, `(.L_x_19) ;  /* 0x000000a000017945 */ /* 0x000fe20003800200 */
[----:B------:R-:W-:Y:S02]  /*0100*/  IMAD.MOV.U32 R11, RZ, RZ, R5 ;  /* 0x000000ffff0b7224 */ /* 0x000fe400078e0005 */
[----:B0-----:R-:W-:-:S04]  /*0110*/  IMAD.WIDE.U32 R6, R0, 0x80, R6 ;  /* 0x0000008000067825 */ /* 0x001fc800078e0006 */
[----:B------:R-:W-:-:S07]  /*0120*/  IMAD.WIDE R6, R4, 0x4, R6 ;  /* 0x0000000404067825 */ /* 0x000fce00078e0206 */
.L_x_20:
[----:B------:R-:W-:Y:S01]  /*0130*/  VIADD R11, R11, 0x4000 ;  /* 0x000040000b0b7836 */ /* 0x000fe20000000000 */
[----:B------:R0:W-:Y:S04]  /*0140*/  CCTL.E.PF2 [R6] ;  /* 0x000000000600798f */ /* 0x0001e80000800100 */
[----:B------:R-:W-:Y:S02]  /*0150*/  ISETP.GE.AND P0, PT, R11, R2, PT ;  /* 0x000000020b00720c */ /* 0x000fe40003f06270 */
[----:B0-----:R-:W-:-:S05]  /*0160*/  IADD3 R6, P1, PT, R6, 0x4000, RZ ;  /* 0x0000400006067810 */ /* 0x001fca0007f3e0ff */
[----:B------:R-:W-:-:S06]  /*0170*/  IMAD.X R7, RZ, RZ, R7, P1 ;  /* 0x000000ffff077224 */ /* 0x000fcc00008e0607 */
[----:B------:R-:W-:Y:S05]  /*0180*/  @!P0 BRA `(.L_x_20) ;  /* 0xfffffffc00e88947 */ /* 0x000fea000383ffff */
[----:B------:R-:W-:Y:S05]  /*0190*/  BSYNC.RECONVERGENT B1 ;  /* 0x0000000000017941 */ /* 0x000fea0003800200 */
.L_x_19:
[----:B------:R-:W0:Y:S02]  /*01a0*/  LDC.64 R6, c[0x0][0x3a8] ;  /* 0x0000ea00ff067b82 */ /* 0x000e240000000a00 */
[----:B0-----:R-:W-:-:S04]  /*01b0*/  IMAD.WIDE.U32 R6, R0, 0x80, R6 ;  /* 0x0000008000067825 */ /* 0x001fc800078e0006 */
[----:B------:R-:W-:-:S07]  /*01c0*/  IMAD.WIDE R6, R4, 0x4, R6 ;  /* 0x0000000404067825 */ /* 0x000fce00078e0206 */
.L_x_21:
[----:B------:R-:W-:Y:S01]  /*01d0*/  VIADD R5, R5, 0x4000 ;  /* 0x0000400005057836 */ /* 0x000fe20000000000 */
[----:B------:R0:W-:Y:S04]  /*01e0*/  CCTL.E.PF2 [R6] ;  /* 0x000000000600798f */ /* 0x0001e80000800100 */
[----:B------:R-:W-:Y:S02]  /*01f0*/  ISETP.GE.AND P0, PT, R5, R2, PT ;  /* 0x000000020500720c */ /* 0x000fe40003f06270 */
[----:B0-----:R-:W-:-:S05]  /*0200*/  IADD3 R6, P1, PT, R6, 0x4000, RZ ;  /* 0x0000400006067810 */ /* 0x001fca0007f3e0ff */
[----:B------:R-:W-:-:S06]  /*0210*/  IMAD.X R7, RZ, RZ, R7, P1 ;  /* 0x000000ffff077224 */ /* 0x000fcc00008e0607 */
[----:B------:R-:W-:Y:S05]  /*0220*/  @!P0 BRA `(.L_x_21) ;  /* 0xfffffffc00e88947 */ /* 0x000fea000383ffff */
.L_x_18:
[----:B------:R-:W-:Y:S05]  /*0230*/  BSYNC.RECONVERGENT B0 ;  /* 0x0000000000007941 */ /* 0x000fea0003800200 */
.L_x_17:
[----:B------:R-:W0:Y:S01]  /*0240*/  LDCU.128 UR12, c[0x0][0x390] ;  /* 0x00007200ff0c77ac */ /* 0x000e220008000c00 */
[----:B------:R-:W-:Y:S01]  /*0250*/  ISETP.GT.AND P0, PT, R3, R10, PT ;  /* 0x0000000a0300720c */ /* 0x000fe20003f04270 */
[----:B------:R-:W-:Y:S01]  /*0260*/  IMAD.WIDE R12, R4, 0x4, RZ ;  /* 0x00000004040c7825 */ /* 0x000fe200078e02ff */
[----:B------:R-:W1:Y:S01]  /*0270*/  LDCU.64 UR8, c[0x0][0x3a8] ;  /* 0x00007500ff0877ac */ /* 0x000e620008000a00 */
[----:B------:R-:W2:Y:S01]  /*0280*/  LDCU.64 UR10, c[0x0][0x358] ;  /* 0x00006b00ff0a77ac */ /* 0x000ea20008000a00 */
[C---:B0-----:R-:W-:Y:S02]  /*0290*/  IADD3 R6, P1, PT, R12.reuse, UR14, RZ ;  /* 0x0000000e0c067c10 */ /* 0x041fe4000ff3e0ff */
[C---:B------:R-:W-:Y:S02]  /*02a0*/  IADD3 R2, P3, PT, R12.reuse, UR12, RZ ;  /* 0x0000000c0c027c10 */ /* 0x040fe4000ff7e0ff */
[----:B-1----:R-:W-:Y:S02]  /*02b0*/  IADD3 R4, P2, PT, R12, UR8, RZ ;  /* 0x000000080c047c10 */ /* 0x002fe4000ff5e0ff */
[----:B------:R-:W-:-:S02]  /*02c0*/  IADD3.X R7, PT, PT, R13, UR15, RZ, P1, !PT ;  /* 0x0000000f0d077c10 */ /* 0x000fc40008ffe4ff */
[C---:B------:R-:W-:Y:S02]  /*02d0*/  IADD3.X R5, PT, PT, R13.reuse, UR9, RZ, P2, !PT ;  /* 0x000000090d057c10 */ /* 0x040fe400097fe4ff */
[----:B------:R-:W-:Y:S01]  /*02e0*/  IADD3.X R3, PT, PT, R13, UR13, RZ, P3, !PT ;  /* 0x0000000d0d037c10 */ /* 0x000fe20009ffe4ff */
[----:B--2---:R-:W-:Y:S06]  /*02f0*/  @P0 BRA `(.L_x_22) ;  /* 0x0000000800e40947 */ /* 0x004fec0003800000 */
[----:B------:R-:W-:-:S13]  /*0300*/  ISETP.GE.AND P0, PT, R9, 0x1, PT ;  /* 0x000000010900780c */ /* 0x000fda0003f06270 */
[----:B------:R-:W-:Y:S05]  /*0310*/  @!P0 EXIT ;  /* 0x000000000000894d */ /* 0x000fea0003800000 */
[----:B------:R-:W-:Y:S01]  /*0320*/  ISETP.GE.U32.AND P0, PT, R9, 0x8, PT ;  /* 0x000000080900780c */ /* 0x000fe20003f06070 */
[----:B------:R-:W-:-:S12]  /*0330*/  IMAD.MOV.U32 R15, RZ, RZ, RZ ;  /* 0x000000ffff0f7224 */ /* 0x000fd800078e00ff */
[----:B------:R-:W-:Y:S05]  /*0340*/  @!P0 BRA `(.L_x_23) ;  /* 0x0000000400948947 */ /* 0x000fea0003800000 */
[----:B------:R-:W0:Y:S01]  /*0350*/  LDC.64 R14, c[0x0][0x390] ;  /* 0x0000e400ff0e7b82 */ /* 0x000e220000000a00 */
[----:B------:R-:W-:Y:S01]  /*0360*/  R2UR UR4, R12 ;  /* 0x000000000c0472ca */ /* 0x000fe200000e0000 */
[----:B------:R-:W-:Y:S01]  /*0370*/  VIADD R16, R0, 0x80 ;  /* 0x0000008000107836 */ /* 0x000fe20000000000 */
[----:B------:R-:W-:Y:S01]  /*0380*/  R2UR UR5, R13 ;  /* 0x000000000d0572ca */ /* 0x000fe200000e0000 */
[----:B------:R-:W1:Y:S01]  /*0390*/  LDCU UR16, c[0x0][0x388] ;  /* 0x00007100ff1077ac */ /* 0x000e620008000800 */
[----:B------:R-:W-:-:S03]  /*03a0*/  LOP3.LUT R9, R9, 0x7ffffff8, RZ, 0xc0, !PT ;  /* 0x7ffffff809097812 */ /* 0x000fc600078ec0ff */
[----:B------:R-:W2:Y:S02]  /*03b0*/  LDC.64 R10, c[0x0][0x398] ;  /* 0x0000e600ff0a7b82 */ /* 0x000ea40000000a00 */
[----:B------:R-:W-:-:S04]  /*03c0*/  IMAD.MOV R17, RZ, RZ, -R9 ;  /* 0x000000ffff117224 */ /* 0x000fc800078e0a09 */
[----:B------:R-:W-:Y:S02]  /*03d0*/  UMOV UR6, UR4 ;  /* 0x0000000400067c82 */ /* 0x000fe40008000000 */
[----:B------:R-:W3:Y:S01]  /*03e0*/  LDC.64 R12, c[0x0][0x3a8] ;  /* 0x0000ea00ff0c7b82 */ /* 0x000ee20000000a00 */
[----:B------:R-:W-:Y:S01]  /*03f0*/  UIADD3 UR4, UP2, UPT, UR6, 0x600, URZ ;  /* 0x0000060006047890 */ /* 0x000fe2000ff5e0ff */
[----:B------:R-:W-:-:S03]  /*0400*/  UMOV UR7, UR5 ;  /* 0x0000000500077c82 */ /* 0x000fc60008000000 */
[----:B------:R-:W-:Y:S02]  /*0410*/  UIADD3 UR14, UP1, UPT, UR4, UR14, URZ ;  /* 0x0000000e040e7290 */ /* 0x000fe4000ff3e0ff */
[----:B------:R-:W-:Y:S01]  /*0420*/  UIADD3 UR12, UP0, UPT, UR4, UR12, URZ ;  /* 0x0000000c040c7290 */ /* 0x000fe2000ff1e0ff */
[----:B0-----:R-:W-:Y:S01]  /*0430*/  IMAD.WIDE.U32 R8, R0, 0x4, R14 ;  /* 0x0000000400087825 */ /* 0x001fe200078e000e */
[----:B------:R-:W-:Y:S02]  /*0440*/  UIADD3.X UR5, UPT, UPT, URZ, UR7, URZ, UP2, !UPT ;  /* 0x00000007ff057290 */ /* 0x000fe400097fe4ff */
[----:B------:R-:W-:Y:S02]  /*0450*/  UIADD3 UR4, UP2, UPT, UR4, UR8, URZ ;  /* 0x0000000804047290 */ /* 0x000fe4000ff5e0ff */
[----:B------:R-:W-:Y:S02]  /*0460*/  UIADD3.X UR15, UPT, UPT, UR5, UR15, URZ, UP1, !UPT ;  /* 0x0000000f050f7290 */ /* 0x000fe40008ffe4ff */
[----:B------:R-:W-:-:S02]  /*0470*/  UIADD3.X UR13, UPT, UPT, UR5, UR13, URZ, UP0, !UPT ;  /* 0x0000000d050d7290 */ /* 0x000fc400087fe4ff */
[----:B-12---:R-:W-:-:S12]  /*0480*/  UIADD3.X UR5, UPT, UPT, UR5, UR9, URZ, UP2, !UPT ;  /* 0x0000000905057290 */ /* 0x006fd800097fe4ff */
.L_x_24:
[----:B------:R-:W-:-:S04]  /*0490*/  IMAD.WIDE.U32 R14, R0, 0x4, R10 ;  /* 0x00000004000e7825 */ /* 0x000fc800078e000a */
[----:B0--3--:R-:W-:Y:S01]  /*04a0*/  IMAD.WIDE.U32 R18, R0, 0x4, R12 ;  /* 0x0000000400127825 */ /* 0x009fe200078e000c */
[----:B------:R-:W-:Y:S02]  /*04b0*/  IADD3 R14, P0, PT, R14, UR6, RZ ;  /* 0x000000060e0e7c10 */ /* 0x000fe4000ff1e0ff */
[----:B------:R-:W-:Y:S02]  /*04c0*/  IADD3 R22, P1, PT, R18, UR6, RZ ;  /* 0x0000000612167c10 */ /* 0x000fe4000ff3e0ff */
[----:B------:R-:W-:Y:S02]  /*04d0*/  IADD3.X R15, PT, PT, R15, UR7, RZ, P0, !PT ;  /* 0x000000070f0f7c10 */ /* 0x000fe400087fe4ff */
[----:B------:R-:W-:-:S03]  /*04e0*/  IADD3.X R23, PT, PT, R19, UR7, RZ, P1, !PT ;  /* 0x0000000713177c10 */ /* 0x000fc60008ffe4ff */
[----:B------:R-:W2:Y:S04]  /*04f0*/  LDG.E R14, desc[UR10][R14.64] ;  /* 0x0000000a0e0e7981 */ /* 0x000ea8000c1e1900 */
[----:B------:R-:W3:Y:S01]  /*0500*/  LDG.E R22, desc[UR10][R22.64] ;  /* 0x0000000a16167981 */ /* 0x000ee2000c1e1900 */
[----:B------:R-:W-:Y:S02]  /*0510*/  IMAD.U32 R20, RZ, RZ, UR4 ;  /* 0x00000004ff147e24 */ /* 0x000fe4000f8e00ff */
[----:B------:R-:W-:Y:S02]  /*0520*/  IMAD.U32 R21, RZ, RZ, UR5 ;  /* 0x00000005ff157e24 */ /* 0x000fe4000f8e00ff */
[----:B------:R-:W-:Y:S02]  /*0530*/  IMAD.U32 R24, RZ, RZ, UR14 ;  /* 0x0000000eff187e24 */ /* 0x000fe4000f8e00ff */
[----:B------:R-:W-:-:S02]  /*0540*/  IMAD.U32 R25, RZ, RZ, UR15 ;  /* 0x0000000fff197e24 */ /* 0x000fc4000f8e00ff */
[----:B------:R-:W-:Y:S01]  /*0550*/  IMAD.WIDE R20, R16, 0x4, R20 ;  /* 0x0000000410147825 */ /* 0x000fe200078e0214 */
[----:B--2---:R-:W-:-:S03]  /*0560*/  I2FP.F32.S32 R18, R14 ;  /* 0x0000000e00127245 */ /* 0x004fc60000201400 */
[----:B------:R-:W-:Y:S01]  /*0570*/  IMAD.WIDE R14, R16, 0x4, R24 ;  /* 0x00000004100e7825 */ /* 0x000fe200078e0218 */
[----:B---3--:R-:W-:-:S05]  /*0580*/  I2FP.F32.S32 R19, R22 ;  /* 0x0000001600137245 */ /* 0x008fca0000201400 */
[----:B------:R-:W-:Y:S01]  /*0590*/  FFMA R26, R18, UR16, R19 ;  /* 0x00000010121a7c23 */ /* 0x000fe20008000013 */
[----:B------:R-:W-:-:S03]  /*05a0*/  IADD3 R18, P0, PT, R8, UR6, RZ ;  /* 0x0000000608127c10 */ /* 0x000fc6000ff1e0ff */
[----:B------:R-:W0:Y:S01]  /*05b0*/  F2I.TRUNC.NTZ R27, R26 ;  /* 0x0000001a001b7305 */ /* 0x000e22000020f100 */
[----:B------:R-:W-:-:S05]  /*05c0*/  IADD3.X R19, PT, PT, R9, UR7, RZ, P0, !PT ;  /* 0x0000000709137c10 */ /* 0x000fca00087fe4ff */
[----:B0-----:R0:W-:Y:S04]  /*05d0*/  STG.E desc[UR10][R18.64], R27 ;  /* 0x0000001b12007986 */ /* 0x0011e8000c10190a */
[----:B------:R-:W2:Y:S04]  /*05e0*/  LDG.E R22, desc[UR10][R14.64+-0x600] ;  /* 0xfffa000a0e167981 */ /* 0x000ea8000c1e1900 */
[----:B------:R-:W3:Y:S01]  /*05f0*/  LDG.E R23, desc[UR10][R20.64+-0x600] ;  /* 0xfffa000a14177981 */ /* 0x000ee2000c1e1900 */
[----:B--2---:R-:W-:Y:S02]  /*0600*/  I2FP.F32.S32 R22, R22 ;  /* 0x0000001600167245 */ /* 0x004fe40000201400 */
        /* <DEDUP_REMOVED lines=11> */
[----:B------:R-:W-:-:S04]  /*06c0*/  FFMA R18, R18, UR16, R19 ;  /* 0x0000001012127c23 */ /* 0x000fc80008000013 */
[----:B------:R-:W0:Y:S02]  /*06d0*/  F2I.TRUNC.NTZ R19, R18 ;  /* 0x0000001200137305 */ /* 0x000e24000020f100 */
[----:B0-----:R0:W-:Y:S04]  /*06e0*/  STG.E desc[UR10][R22.64+-0x400], R19 ;  /* 0xfffc001316007986 */ /* 0x0011e8000c10190a */
[----:B------:R-:W2:Y:S04]  /*06f0*/  LDG.E R24, desc[UR10][R14.64+-0x200] ;  /* 0xfffe000a0e187981 */ /* 0x000ea8000c1e1900 */
[----:B------:R-:W1:Y:S01]  /*0700*/  LDG.E R26, desc[UR10][R20.64+-0x200] ;  /* 0xfffe000a141a7981 */ /* 0x000e62000c1e1900 */
[----:B--2---:R-:W-:-:S02]  /*0710*/  I2FP.F32.S32 R24, R24 ;  /* 0x0000001800187245 */ /* 0x004fc40000201400 */
[----:B-1----:R-:W-:-:S05]  /*0720*/  I2FP.F32.S32 R25, R26 ;  /* 0x0000001a00197245 */ /* 0x002fca0000201400 */
[----:B------:R-:W-:-:S04]  /*0730*/  FFMA R24, R24, UR16, R25 ;  /* 0x0000001018187c23 */ /* 0x000fc80008000019 */
[----:B------:R-:W1:Y:S02]  /*0740*/  F2I.TRUNC.NTZ R25, R24 ;  /* 0x0000001800197305 */ /* 0x000e64000020f100 */
[----:B-1----:R1:W-:Y:S04]  /*0750*/  STG.E desc[UR10][R22.64+-0x200], R25 ;  /* 0xfffe001916007986 */ /* 0x0023e8000c10190a */
[----:B------:R-:W2:Y:S04]  /*0760*/  LDG.E R26, desc[UR10][R14.64] ;  /* 0x0000000a0e1a7981 */ /* 0x000ea8000c1e1900 */
[----:B------:R-:W3:Y:S01]  /*0770*/  LDG.E R27, desc[UR10][R20.64] ;  /* 0x0000000a141b7981 */ /* 0x000ee2000c1e1900 */
[----:B--2---:R-:W-:-:S02]  /*0780*/  I2FP.F32.S32 R26, R26 ;  /* 0x0000001a001a7245 */ /* 0x004fc40000201400 */
[----:B---3--:R-:W-:-:S05]  /*0790*/  I2FP.F32.S32 R27, R27 ;  /* 0x0000001b001b7245 */ /* 0x008fca0000201400 */
[----:B------:R-:W-:-:S04]  /*07a0*/  FFMA R26, R26, UR16, R27 ;  /* 0x000000101a1a7c23 */ /* 0x000fc8000800001b */
[----:B0-----:R-:W0:Y:S02]  /*07b0*/  F2I.TRUNC.NTZ R19, R26 ;  /* 0x0000001a00137305 */ /* 0x001e24000020f100 */
[----:B0-----:R0:W-:Y:S04]  /*07c0*/  STG.E desc[UR10][R22.64], R19 ;  /* 0x0000001316007986 */ /* 0x0011e8000c10190a */
[----:B------:R-:W2:Y:S04]  /*07d0*/  LDG.E R18, desc[UR10][R14.64+0x200] ;  /* 0x0002000a0e127981 */ /* 0x000ea8000c1e1900 */
[----:B------:R-:W3:Y:S01]  /*07e0*/  LDG.E R27, desc[UR10][R20.64+0x200] ;  /* 0x0002000a141b7981 */ /* 0x000ee2000c1e1900 */
[----:B--2---:R-:W-:-:S02]  /*07f0*/  I2FP.F32.S32 R18, R18 ;  /* 0x0000001200127245 */ /* 0x004fc40000201400 */
[----:B---3--:R-:W-:-:S05]  /*0800*/  I2FP.F32.S32 R27, R27 ;  /* 0x0000001b001b7245 */ /* 0x008fca0000201400 */
[----:B------:R-:W-:-:S04]  /*0810*/  FFMA R18, R18, UR16, R27 ;  /* 0x0000001012127c23 */ /* 0x000fc8000800001b */
[----:B-1----:R-:W1:Y:S02]  /*0820*/  F2I.TRUNC.NTZ R25, R18 ;  /* 0x0000001200197305 */ /* 0x002e64000020f100 */
        /* <DEDUP_REMOVED lines=17> */
[----:B------:R-:W-:-:S04]  /*0940*/  FFMA R26, R26, UR16, R27 ;  /* 0x000000101a1a7c23 */ /* 0x000fc8000800001b */
[----:B-1----:R-:W1:Y:S02]  /*0950*/  F2I.TRUNC.NTZ R25, R26 ;  /* 0x0000001a00197305 */ /* 0x002e64000020f100 */
[----:B-1----:R0:W-:Y:S01]  /*0960*/  STG.E desc[UR10][R22.64+0x600], R25 ;  /* 0x0006001916007986 */ /* 0x0021e2000c10190a */
[----:B------:R-:W-:Y:S05]  /*0970*/  @P0 BRA `(.L_x_24) ;  /* 0xfffffff800c40947 */ /* 0x000fea000383ffff */
[----:B------:R-:W1:Y:S02]  /*0980*/  LDC R9, c[0x0][0x384] ;  /* 0x0000e100ff097b82 */ /* 0x000e640000000800 */
[----:B-1----:R-:W-:-:S07]  /*0990*/  LOP3.LUT R15, R9, 0x7ffffff8, RZ, 0xc0, !PT ;  /* 0x7ffffff8090f7812 */ /* 0x002fce00078ec0ff */
.L_x_23:
[----:B------:R-:W-:-:S13]  /*09a0*/  LOP3.LUT P0, R8, R9, 0x7, RZ, 0xc0, !PT ;  /* 0x0000000709087812 */ /* 0x000fda000780c0ff */
[----:B------:R-:W-:Y:S05]  /*09b0*/  @!P0 EXIT ;  /* 0x000000000000894d */ /* 0x000fea0003800000 */
[----:B------:R-:W-:Y:S02]  /*09c0*/  ISETP.GE.U32.AND P0, PT, R8, 0x4, PT ;  /* 0x000000040800780c */ /* 0x000fe40003f06070 */
[----:B------:R-:W-:-:S04]  /*09d0*/  LOP3.LUT R20, R9, 0x3, RZ, 0xc0, !PT ;  /* 0x0000000309147812 */ /* 0x000fc800078ec0ff */
[----:B------:R-:W-:-:S07]  /*09e0*/  ISETP.NE.AND P1, PT, R20, RZ, PT ;  /* 0x000000ff1400720c */ /* 0x000fce0003f25270 */
[----:B------:R-:W-:Y:S06]  /*09f0*/  @!P0 BRA `(.L_x_25) ;  /* 0x0000000000888947 */ /* 0x000fec0003800000 */
[----:B------:R-:W-:Y:S01]  /*0a00*/  IMAD R17, R15, 0x80, R0 ;  /* 0x000000800f117824 */ /* 0x000fe200078e0200 */
[----:B------:R-:W1:Y:S03]  /*0a10*/  LDCU UR4, c[0x0][0x388] ;  /* 0x00007100ff0477ac */ /* 0x000e660008000800 */
[----:B------:R-:W-:-:S04]  /*0a20*/  IMAD.WIDE R12, R17, 0x4, R6 ;  /* 0x00000004110c7825 */ /* 0x000fc800078e0206 */
[C---:B------:R-:W-:Y:S01]  /*0a30*/  IMAD.WIDE R10, R17.reuse, 0x4, R4 ;  /* 0x00000004110a7825 */ /* 0x040fe200078e0204 */
[----:B------:R-:W2:Y:S04]  /*0a40*/  LDG.E R8, desc[UR10][R12.64] ;  /* 0x0000000a0c087981 */ /* 0x000ea8000c1e1900 */
[----:B------:R-:W0:Y:S01]  /*0a50*/  LDG.E R14, desc[UR10][R10.64] ;  /* 0x0000000a0a0e7981 */ /* 0x000e22000c1e1900 */
[----:B------:R-:W-:Y:S01]  /*0a60*/  IMAD.WIDE R16, R17, 0x4, R2 ;  /* 0x0000000411107825 */ /* 0x000fe200078e0202 */
[----:B--2---:R-:W-:Y:S02]  /*0a70*/  I2FP.F32.S32 R8, R8 ;  /* 0x0000000800087245 */ /* 0x004fe40000201400 */
[----:B0-----:R-:W-:-:S05]  /*0a80*/  I2FP.F32.S32 R19, R14 ;  /* 0x0000000e00137245 */ /* 0x001fca0000201400 */
[----:B-1----:R-:W-:-:S04]  /*0a90*/  FFMA R8, R8, UR4, R19 ;  /* 0x0000000408087c23 */ /* 0x002fc80008000013 */
[----:B------:R-:W0:Y:S02]  /*0aa0*/  F2I.TRUNC.NTZ R19, R8 ;  /* 0x0000000800137305 */ /* 0x000e24000020f100 */
[----:B0-----:R0:W-:Y:S04]  /*0ab0*/  STG.E desc[UR10][R16.64], R19 ;  /* 0x0000001310007986 */ /* 0x0011e8000c10190a */
[----:B------:R-:W2:Y:S04]  /*0ac0*/  LDG.E R14, desc[UR10][R12.64+0x200] ;  /* 0x0002000a0c0e7981 */ /* 0x000ea8000c1e1900 */
[----:B------:R-:W3:Y:S01]  /*0ad0*/  LDG.E R18, desc[UR10][R10.64+0x200] ;  /* 0x0002000a0a127981 */ /* 0x000ee2000c1e1900 */
[----:B--2---:R-:W-:-:S02]  /*0ae0*/  I2FP.F32.S32 R14, R14 ;  /* 0x0000000e000e7245 */ /* 0x004fc40000201400 */
[----:B---3--:R-:W-:-:S05]  /*0af0*/  I2FP.F32.S32 R21, R18 ;  /* 0x0000001200157245 */ /* 0x008fca0000201400 */
[----:B------:R-:W-:-:S04]  /*0b00*/  FFMA R14, R14, UR4, R21 ;  /* 0x000000040e0e7c23 */ /* 0x000fc80008000015 */
[----:B------:R-:W1:Y:S02]  /*0b10*/  F2I.TRUNC.NTZ R21, R14 ;  /* 0x0000000e00157305 */ /* 0x000e64000020f100 */
[----:B-1----:R1:W-:Y:S04]  /*0b20*/  STG.E desc[UR10][R16.64+0x200], R21 ;  /* 0x0002001510007986 */ /* 0x0023e8000c10190a */
[----:B------:R-:W2:Y:S04]  /*0b30*/  LDG.E R18, desc[UR10][R12.64+0x400] ;  /* 0x0004000a0c127981 */ /* 0x000ea8000c1e1900 */
[----:B------:R-:W0:Y:S01]  /*0b40*/  LDG.E R8, desc[UR10][R10.64+0x400] ;  /* 0x0004000a0a087981 */ /* 0x000e22000c1e1900 */
[----:B--2---:R-:W-:-:S02]  /*0b50*/  I2FP.F32.S32 R18, R18 ;  /* 0x0000001200127245 */ /* 0x004fc40000201400 */
[----:B0-----:R-:W-:-:S05]  /*0b60*/  I2FP.F32.S32 R19, R8 ;  /* 0x0000000800137245 */ /* 0x001fca0000201400 */
[----:B------:R-:W-:-:S04]  /*0b70*/  FFMA R18, R18, UR4, R19 ;  /* 0x0000000412127c23 */ /* 0x000fc80008000013 */
[----:B------:R-:W0:Y:S02]  /*0b80*/  F2I.TRUNC.NTZ R19, R18 ;  /* 0x0000001200137305 */ /* 0x000e24000020f100 */
[----:B0-----:R2:W-:Y:S04]  /*0b90*/  STG.E desc[UR10][R16.64+0x400], R19 ;  /* 0x0004001310007986 */ /* 0x0015e8000c10190a */
[----:B------:R-:W3:Y:S04]  /*0ba0*/  LDG.E R8, desc[UR10][R12.64+0x600] ;  /* 0x0006000a0c087981 */ /* 0x000ee8000c1e1900 */
[----:B------:R-:W1:Y:S01]  /*0bb0*/  LDG.E R22, desc[UR10][R10.64+0x600] ;  /* 0x0006000a0a167981 */ /* 0x000e62000c1e1900 */
[----:B------:R-:W-:Y:S01]  /*0bc0*/  VIADD R15, R15, 0x4 ;  /* 0x000000040f0f7836 */ /* 0x000fe20000000000 */
[----:B---3--:R-:W-:-:S02]  /*0bd0*/  I2FP.F32.S32 R8, R8 ;  /* 0x0000000800087245 */ /* 0x008fc40000201400 */
[----:B-1----:R-:W-:-:S05]  /*0be0*/  I2FP.F32.S32 R21, R22 ;  /* 0x0000001600157245 */ /* 0x002fca0000201400 */
[----:B------:R-:W-:-:S04]  /*0bf0*/  FFMA R8, R8, UR4, R21 ;  /* 0x0000000408087c23 */ /* 0x000fc80008000015 */
[----:B------:R-:W0:Y:S02]  /*0c00*/  F2I.TRUNC.NTZ R21, R8 ;  /* 0x0000000800157305 */ /* 0x000e24000020f100 */
[----:B0-----:R2:W-:Y:S02]  /*0c10*/  STG.E desc[UR10][R16.64+0x600], R21 ;  /* 0x0006001510007986 */ /* 0x0015e4000c10190a */
.L_x_25:
[----:B------:R-:W-:Y:S05]  /*0c20*/  @!P1 EXIT ;  /* 0x000000000000994d */ /* 0x000fea0003800000 */
[----:B------:R-:W-:Y:S02]  /*0c30*/  ISETP.NE.AND P0, PT, R20, 0x1, PT ;  /* 0x000000011400780c */ /* 0x000fe40003f05270 */
[----:B------:R-:W-:-:S04]  /*0c40*/  LOP3.LUT R9, R9, 0x1, RZ, 0xc0, !PT ;  /* 0x0000000109097812 */ /* 0x000fc800078ec0ff */
[----:B------:R-:W-:-:S07]  /*0c50*/  ISETP.NE.U32.AND P1, PT, R9, 0x1, PT ;  /* 0x000000010900780c */ /* 0x000fce0003f25070 */
[----:B------:R-:W-:Y:S06]  /*0c60*/  @!P0 BRA `(.L_x_26) ;  /* 0x0000000000508947 */ /* 0x000fec0003800000 */
[----:B0-2---:R-:W-:Y:S01]  /*0c70*/  LEA R19, R15, R0, 0x7 ;  /* 0x000000000f137211 */ /* 0x005fe200078e38ff */
[----:B------:R-:W0:Y:S04]  /*0c80*/  LDCU UR4, c[0x0][0x388] ;  /* 0x00007100ff0477ac */ /* 0x000e280008000800 */
        /* <DEDUP_REMOVED lines=16> */
[----:B------:R-:W0:Y:S02]  /*0d90*/  F2I.TRUNC.NTZ R19, R16 ;  /* 0x0000001000137305 */ /* 0x000e24000020f100 */
[----:B0-----:R1:W-:Y:S02]  /*0da0*/  STG.E desc[UR10][R10.64+0x200], R19 ;  /* 0x000200130a007986 */ /* 0x0013e4000c10190a */
.L_x_26:
        /* <DEDUP_REMOVED lines=14> */
.L_x_22:
[----:B------:R-:W-:-:S13]  /*0e90*/  ISETP.GE.AND P0, PT, R9, 0x1, PT ;  /* 0x000000010900780c */ /* 0x000fda0003f06270 */
[----:B------:R-:W-:Y:S05]  /*0ea0*/  @!P0 EXIT ;  /* 0x000000000000894d */ /* 0x000fea0003800000 */
[C---:B------:R-:W-:Y:S01]  /*0eb0*/  ISETP.GE.U32.AND P0, PT, R9.reuse, 0x8, PT ;  /* 0x000000080900780c */ /* 0x040fe20003f06070 */
[----:B------:R-:W-:Y:S01]  /*0ec0*/  IMAD.MOV.U32 R11, RZ, RZ, RZ ;  /* 0x000000ffff0b7224 */ /* 0x000fe200078e00ff */
[----:B------:R-:W-:-:S11]  /*0ed0*/  LOP3.LUT R20, R9, 0x7, RZ, 0xc0, !PT ;  /* 0x0000000709147812 */ /* 0x000fd600078ec0ff */
[----:B------:R-:W-:Y:S05]  /*0ee0*/  @!P0 BRA `(.L_x_27) ;  /* 0x0000000400788947 */ /* 0x000fea0003800000 */
[----:B------:R-:W-:Y:S01]  /*0ef0*/  LOP3.LUT R11, R9, 0x7ffffff8, RZ, 0xc0, !PT ;  /* 0x7ffffff8090b7812 */ /* 0x000fe200078ec0ff */
[----:B------:R-:W-:Y:S01]  /*0f00*/  IMAD.MOV.U32 R10, RZ, RZ, RZ ;  /* 0x000000ffff0a7224 */ /* 0x000fe200078e00ff */
[----:B------:R-:W0:Y:S06]  /*0f10*/  LDCU UR4, c[0x0][0x388] ;  /* 0x00007100ff0477ac */ /* 0x000e2c0008000800 */
.L_x_30:
[----:B-1----:R-:W-:-:S05]  /*0f20*/  IMAD R9, R10, 0x80, R0 ;  /* 0x000000800a097824 */ /* 0x002fca00078e0200 */
[----:B------:R-:W-:-:S13]  /*0f30*/  ISETP.GE.AND P0, PT, R9, R8, PT ;  /* 0x000000080900720c */ /* 0x000fda0003f06270 */
[C---:B------:R-:W-:Y:S01]  /*0f40*/  @!P0 IMAD.WIDE.U32 R12, R9.reuse, 0x4, R6 ;  /* 0x00000004090c8825 */ /* 0x040fe200078e0006 */
[----:B------:R-:W1:Y:S03]  /*0f50*/  @!P0 LDC R21, c[0x0][0x388] ;  /* 0x0000e200ff158b82 */ /* 0x000e660000000800 */
[C---:B------:R-:W-:Y:S02]  /*0f60*/  @!P0 IMAD.WIDE.U32 R16, R9.reuse, 0x4, R4 ;  /* 0x0000000409108825 */ /* 0x040fe400078e0004 */
[----:B------:R-:W2:Y:S04]  /*0f70*/  @!P0 LDG.E R12, desc[UR10][R12.64] ;  /* 0x0000000a0c0c8981 */ /* 0x000ea8000c1e1900 */
[----:B------:R-:W3:Y:S01]  /*0f80*/  @!P0 LDG.E R16, desc[UR10][R16.64] ;  /* 0x0000000a10108981 */ /* 0x000ee2000c1e1900 */
[----:B------:R-:W-:-:S02]  /*0f90*/  VIADD R23, R9, 0x80 ;  /* 0x0000008009177836 */ /* 0x000fc40000000000 */
[----:B------:R-:W-:-:S03]  /*0fa0*/  @!P0 IMAD.WIDE.U32 R18, R9, 0x4, R2 ;  /* 0x0000000409128825 */ /* 0x000fc600078e0002 */
[----:B------:R-:W-:-:S13]  /*0fb0*/  ISETP.GE.AND P1, PT, R23, R8, PT ;  /* 0x000000081700720c */ /* 0x000fda0003f26270 */
[----:B------:R-:W4:Y:S01]  /*0fc0*/  @!P1 LDC R22, c[0x0][0x388] ;  /* 0x0000e200ff169b82 */ /* 0x000f220000000800 */
[----:B--2---:R-:W-:Y:S01]  /*0fd0*/  @!P0 I2FP.F32.S32 R14, R12 ;  /* 0x0000000c000e8245 */ /* 0x004fe20000201400 */
[----:B------:R-:W-:Y:S01]  /*0fe0*/  IMAD.WIDE R12, R23, 0x4, R4 ;  /* 0x00000004170c7825 */ /* 0x000fe200078e0204 */
[----:B---3--:R-:W-:-:S05]  /*0ff0*/  @!P0 I2FP.F32.S32 R15, R16 ;  /* 0x00000010000f8245 */ /* 0x008fca0000201400 */
[----:B-1----:R-:W-:Y:S01]  /*1000*/  @!P0 FFMA R21, R14, R21, R15 ;  /* 0x000000150e158223 */ /* 0x002fe2000000000f */
[----:B------:R-:W-:-:S05]  /*1010*/  IMAD.WIDE R14, R23, 0x4, R6 ;  /* 0x00000004170e7825 */ /* 0x000fca00078e0206 */
[----:B------:R-:W1:Y:S02]  /*1020*/  @!P0 F2I.TRUNC.NTZ R21, R21 ;  /* 0x0000001500158305 */ /* 0x000e64000020f100 */
[----:B-1----:R1:W-:Y:S04]  /*1030*/  @!P0 STG.E desc[UR10][R18.64], R21 ;  /* 0x0000001512008986 */ /* 0x0023e8000c10190a */
[----:B------:R-:W2:Y:S04]  /*1040*/  @!P1 LDG.E R16, desc[UR10][R14.64] ;  /* 0x0000000a0e109981 */ /* 0x000ea8000c1e1900 */
[----:B------:R-:W3:Y:S01]  /*1050*/  @!P1 LDG.E R17, desc[UR10][R12.64] ;  /* 0x0000000a0c119981 */ /* 0x000ee2000c1e1900 */
[----:B--2---:R-:W-:-:S02]  /*1060*/  @!P1 I2FP.F32.S32 R16, R16 ;  /* 0x0000001000109245 */ /* 0x004fc40000201400 */
[----:B---3--:R-:W-:-:S05]  /*1070*/  @!P1 I2FP.F32.S32 R17, R17 ;  /* 0x0000001100119245 */ /* 0x008fca0000201400 */
[----:B----4-:R-:W-:Y:S01]  /*1080*/  @!P1 FFMA R22, R16, R22, R17 ;  /* 0x0000001610169223 */ /* 0x010fe20000000011 */
[----:B------:R-:W-:-:S03]  /*1090*/  VIADD R17, R9, 0x100 ;  /* 0x0000010009117836 */ /* 0x000fc60000000000 */
[----:B------:R-:W2:Y:S02]  /*10a0*/  @!P1 F2I.TRUNC.NTZ R25, R22 ;  /* 0x0000001600199305 */ /* 0x000ea4000020f100 */
[----:B------:R-:W-:Y:S01]  /*10b0*/  ISETP.GE.AND P0, PT, R17, R8, PT ;  /* 0x000000081100720c */ /* 0x000fe20003f06270 */
[----:B------:R-:W-:-:S05]  /*10c0*/  IMAD.WIDE R16, R23, 0x4, R2 ;  /* 0x0000000417107825 */ /* 0x000fca00078e0202 */
[----:B--2---:R-:W-:Y:S07]  /*10d0*/  @!P1 STG.E desc[UR10][R16.64], R25 ;  /* 0x0000001910009986 */ /* 0x004fee000c10190a */
[----:B-1----:R-:W1:Y:S01]  /*10e0*/  @!P0 LDC R21, c[0x0][0x388] ;  /* 0x0000e200ff158b82 */ /* 0x002e620000000800 */
[----:B------:R-:W2:Y:S04]  /*10f0*/  @!P0 LDG.E R18, desc[UR10][R14.64+0x200] ;  /* 0x0002000a0e128981 */ /* 0x000ea8000c1e1900 */
[----:B------:R-:W3:Y:S01]  /*1100*/  @!P0 LDG.E R19, desc[UR10][R12.64+0x200] ;  /* 0x0002000a0c138981 */ /* 0x000ee2000c1e1900 */
[----:B--2---:R-:W-:-:S02]  /*1110*/  @!P0 I2FP.F32.S32 R18, R18 ;  /* 0x0000001200128245 */ /* 0x004fc40000201400 */
[----:B---3--:R-:W-:-:S05]  /*1120*/  @!P0 I2FP.F32.S32 R19, R19 ;  /* 0x0000001300138245 */ /* 0x008fca0000201400 */
[----:B-1----:R-:W-:Y:S01]  /*1130*/  @!P0 FFMA R18, R18, R21, R19 ;  /* 0x0000001512128223 */ /* 0x002fe20000000013 */
[----:B------:R-:W-:-:S03]  /*1140*/  VIADD R21, R9, 0x180 ;  /* 0x0000018009157836 */ /* 0x000fc60000000000 */
[----:B------:R-:W1:Y:S02]  /*1150*/  @!P0 F2I.TRUNC.NTZ R19, R18 ;  /* 0x0000001200138305 */ /* 0x000e64000020f100 */
[----:B------:R-:W-:Y:S01]  /*1160*/  ISETP.GE.AND P1, PT, R21, R8, PT ;  /* 0x000000081500720c */ /* 0x000fe20003f26270 */
[----:B-1----:R1:W-:-:S12]  /*1170*/  @!P0 STG.E desc[UR10][R16.64+0x200], R19 ;  /* 0x0002001310008986 */ /* 0x0023d8000c10190a */
[----:B------:R-:W2:Y:S01]  /*1180*/  @!P1 LDC R23, c[0x0][0x388] ;  /* 0x0000e200ff179b82 */ /* 0x000ea20000000800 */
        /* <DEDUP_REMOVED lines=11> */
[----:B-1----:R-:W5:Y:S01]  /*1240*/  @!P0 LDG.E R19, desc[UR10][R12.64+0x600] ;  /* 0x0006000a0c138981 */ /* 0x002f62000c1e1900 */
[----:B------:R-:W-:-:S05]  /*1250*/  VIADD R23, R9, 0x280 ;  /* 0x0000028009177836 */ /* 0x000fca0000000000 */
[----:B------:R-:W-:-:S13]  /*1260*/  ISETP.GE.AND P1, PT, R23, R8, PT ;  /* 0x000000081700720c */ /* 0x000fda0003f26270 */
[----:B------:R-:W1:Y:S01]  /*1270*/  @!P1 LDC R23, c[0x0][0x388] ;  /* 0x0000e200ff179b82 */ /* 0x000e620000000800 */
[----:B----4-:R-:W-:Y:S02]  /*1280*/  @!P0 I2FP.F32.S32 R18, R18 ;  /* 0x0000001200128245 */ /* 0x010fe40000201400 */
[----:B-----5:R-:W-:-:S05]  /*1290*/  @!P0 I2FP.F32.S32 R19, R19 ;  /* 0x0000001300138245 */ /* 0x020fca0000201400 */
[----:B---3--:R-:W-:-:S04]  /*12a0*/  @!P0 FFMA R18, R18, R22, R19 ;  /* 0x0000001612128223 */ /* 0x008fc80000000013 */
[----:B------:R-:W3:Y:S02]  /*12b0*/  @!P0 F2I.TRUNC.NTZ R19, R18 ;  /* 0x0000001200138305 */ /* 0x000ee4000020f100 */
[----:B---3--:R3:W-:Y:S04]  /*12c0*/  @!P0 STG.E desc[UR10][R16.64+0x600], R19 ;  /* 0x0006001310008986 */ /* 0x0087e8000c10190a */
[----:B--2---:R-:W2:Y:S04]  /*12d0*/  @!P1 LDG.E R21, desc[UR10][R14.64+0x800] ;  /* 0x0008000a0e159981 */ /* 0x004ea8000c1e1900 */
[----:B------:R-:W4:Y:S01]  /*12e0*/  @!P1 LDG.E R22, desc[UR10][R12.64+0x800] ;  /* 0x0008000a0c169981 */ /* 0x000f22000c1e1900 */
[----:B--2---:R-:W-:-:S02]  /*12f0*/  @!P1 I2FP.F32.S32 R21, R21 ;  /* 0x0000001500159245 */ /* 0x004fc40000201400 */
[----:B----4-:R-:W-:-:S05]  /*1300*/  @!P1 I2FP.F32.S32 R22, R22 ;  /* 0x0000001600169245 */ /* 0x010fca0000201400 */
[----:B-1----:R-:W-:Y:S01]  /*1310*/  @!P1 FFMA R21, R21, R23, R22 ;  /* 0x0000001715159223 */ /* 0x002fe20000000016 */
[----:B------:R-:W-:-:S05]  /*1320*/  VIADD R23, R9, 0x300 ;  /* 0x0000030009177836 */ /* 0x000fca0000000000 */
[----:B------:R-:W1:Y:S01]  /*1330*/  @!P1 F2I.TRUNC.NTZ R21, R21 ;  /* 0x0000001500159305 */ /* 0x000e62000020f100 */
[----:B------:R-:W-:-:S13]  /*1340*/  ISETP.GE.AND P0, PT, R23, R8, PT ;  /* 0x000000081700720c */ /* 0x000fda0003f06270 */
[----:B------:R-:W2:Y:S01]  /*1350*/  @!P0 LDC R22, c[0x0][0x388] ;  /* 0x0000e200ff168b82 */ /* 0x000ea20000000800 */
[----:B-1----:R1:W-:Y:S04]  /*1360*/  @!P1 STG.E desc[UR10][R16.64+0x800], R21 ;  /* 0x0008001510009986 */ /* 0x0023e8000c10190a */
[----:B------:R-:W4:Y:S04]  /*1370*/  @!P0 LDG.E R18, desc[UR10][R14.64+0xa00] ;  /* 0x000a000a0e128981 */ /* 0x000f28000c1e1900 */
[----:B---3--:R-:W3:Y:S01]  /*1380*/  @!P0 LDG.E R19, desc[UR10][R12.64+0xa00] ;  /* 0x000a000a0c138981 */ /* 0x008ee2000c1e1900 */
[----:B------:R-:W-:Y:S01]  /*1390*/  IADD3 R9, PT, PT, R9, 0x380, RZ ;  /* 0x0000038009097810 */ /* 0x000fe20007ffe0ff */
[----:B------:R-:W-:Y:S01]  /*13a0*/  VIADD R10, R10, 0x8 ;  /* 0x000000080a0a7836 */ /* 0x000fe20000000000 */
[----:B------:R-:W-:Y:S04]  /*13b0*/  BSSY.RECONVERGENT B0, `(.L_x_28) ;  /* 0x0000010000007945 */ /* 0x000fe80003800200 */
[----:B------:R-:W-:-:S02]  /*13c0*/  ISETP.NE.AND P1, PT, R10, R11, PT ;  /* 0x0000000b0a00720c */ /* 0x000fc40003f25270 */
[----:B----4-:R-:W-:Y:S02]  /*13d0*/  @!P0 I2FP.F32.S32 R18, R18 ;  /* 0x0000001200128245 */ /* 0x010fe40000201400 */
[----:B---3--:R-:W-:-:S05]  /*13e0*/  @!P0 I2FP.F32.S32 R19, R19 ;  /* 0x0000001300138245 */ /* 0x008fca0000201400 */
[----:B--2---:R-:W-:-:S04]  /*13f0*/  @!P0 FFMA R18, R18, R22, R19 ;  /* 0x0000001612128223 */ /* 0x004fc80000000013 */
[----:B------:R-:W2:Y:S02]  /*1400*/  @!P0 F2I.TRUNC.NTZ R19, R18 ;  /* 0x0000001200138305 */ /* 0x000ea4000020f100 */
[----:B--2---:R1:W-:Y:S01]  /*1410*/  @!P0 STG.E desc[UR10][R16.64+0xa00], R19 ;  /* 0x000a001310008986 */ /* 0x0043e2000c10190a */
[----:B------:R-:W-:-:S13]  /*1420*/  ISETP.GE.AND P0, PT, R9, R8, PT ;  /* 0x000000080900720c */ /* 0x000fda0003f06270 */
[----:B-1----:R-:W-:Y:S05]  /*1430*/  @P0 BRA `(.L_x_29) ;  /* 0x00000000001c0947 */ /* 0x002fea0003800000 */
[----:B------:R-:W2:Y:S04]  /*1440*/  LDG.E R14, desc[UR10][R14.64+0xc00] ;  /* 0x000c000a0e0e7981 */ /* 0x000ea8000c1e1900 */
[----:B------:R-:W3:Y:S01]  /*1450*/  LDG.E R12, desc[UR10][R12.64+0xc00] ;  /* 0x000c000a0c0c7981 */ /* 0x000ee2000c1e1900 */
[----:B--2---:R-:W-:Y:S02]  /*1460*/  I2FP.F32.S32 R9, R14 ;  /* 0x0000000e00097245 */ /* 0x004fe40000201400 */
[----:B---3--:R-:W-:-:S05]  /*1470*/  I2FP.F32.S32 R18, R12 ;  /* 0x0000000c00127245 */ /* 0x008fca0000201400 */
[----:B0-----:R-:W-:-:S06]  /*1480*/  FFMA R9, R9, UR4, R18 ;  /* 0x0000000409097c23 */ /* 0x001fcc0008000012 */
[----:B------:R-:W0:Y:S02]  /*1490*/  F2I.TRUNC.NTZ R9, R9 ;  /* 0x0000000900097305 */ /* 0x000e24000020f100 */
[----:B0-----:R1:W-:Y:S02]  /*14a0*/  STG.E desc[UR10][R16.64+0xc00], R9 ;  /* 0x000c000910007986 */ /* 0x0013e4000c10190a */
.L_x_29:
[----:B0-----:R-:W-:Y:S05]  /*14b0*/  BSYNC.RECONVERGENT B0 ;  /* 0x0000000000007941 */ /* 0x001fea0003800200 */
.L_x_28:
[----:B------:R-:W-:Y:S05]  /*14c0*/  @P1 BRA `(.L_x_30) ;  /* 0xfffffff800941947 */ /* 0x000fea000383ffff */
.L_x_27:
[----:B------:R-:W-:-:S13]  /*14d0*/  ISETP.NE.AND P0, PT, R20, RZ, PT ;  /* 0x000000ff1400720c */ /* 0x000fda0003f05270 */
[----:B------:R-:W-:Y:S05]  /*14e0*/  @!P0 EXIT ;  /* 0x000000000000894d */ /* 0x000fea0003800000 */
[----:B-1----:R-:W0:Y:S01]  /*14f0*/  LDC R9, c[0x0][0x384] ;  /* 0x0000e100ff097b82 */ /* 0x002e220000000800 */
[----:B------:R-:W-:Y:S02]  /*1500*/  ISETP.GE.U32.AND P1, PT, R20, 0x4, PT ;  /* 0x000000041400780c */ /* 0x000fe40003f26070 */
[----:B0-----:R-:W-:-:S04]  /*1510*/  LOP3.LUT R10, R9, 0x3, RZ, 0xc0, !PT ;  /* 0x00000003090a7812 */ /* 0x001fc800078ec0ff */
[----:B------:R-:W-:-:S07]  /*1520*/  ISETP.NE.AND P0, PT, R10, RZ, PT ;  /* 0x000000ff0a00720c */ /* 0x000fce0003f05270 */
[----:B------:R-:W-:Y:S06]  /*1530*/  @!P1 BRA `(.L_x_31) ;  /* 0x0000000000d49947 */ /* 0x000fec0003800000 */
[----:B------:R-:W-:-:S05]  /*1540*/  IMAD R13, R11, 0x80, R0 ;  /* 0x000000800b0d7824 */ /* 0x000fca00078e0200 */
        /* <DEDUP_REMOVED lines=8> */
[----:B------:R-:W-:Y:S01]  /*15d0*/  @!P2 IMAD.WIDE R22, R17, 0x4, R6 ;  /* 0x000000041116a825 */ /* 0x000fe200078e0206 */
[----:B--2---:R-:W-:-:S03]  /*15e0*/  @!P1 I2FP.F32.S32 R12, R14 ;  /* 0x0000000e000c9245 */ /* 0x004fc60000201400 */
[----:B------:R-:W-:Y:S01]  /*15f0*/  @!P2 IMAD.WIDE R14, R17, 0x4, R4 ;  /* 0x00000004110ea825 */ /* 0x000fe200078e0204 */
[----:B---3--:R-:W-:Y:S02]  /*1600*/  @!P1 I2FP.F32.S32 R21, R18 ;  /* 0x0000001200159245 */ /* 0x008fe40000201400 */
[----:B------:R-:W1:Y:S03]  /*1610*/  @!P2 LDC R18, c[0x0][0x388] ;  /* 0x0000e200ff12ab82 */ /* 0x000e660000000800 */
        /* <DEDUP_REMOVED lines=10> */
[----:B---3--:R-:W-:-:S05]  /*16c0*/  @!P2 I2FP.F32.S32 R25, R14 ;  /* 0x0000000e0019a245 */ /* 0x008fca0000201400 */
[----:B-1----:R-:W-:Y:S01]  /*16d0*/  @!P2 FFMA R12, R16, R18, R25 ;  /* 0x00000012100ca223 */ /* 0x002fe20000000019 */
[----:B------:R-:W-:Y:S01]  /*16e0*/  @!P2 IMAD.WIDE R24, R17, 0x4, R2 ;  /* 0x000000041118a825 */ /* 0x000fe200078e0202 */
[----:B------:R-:W0:Y:S02]  /*16f0*/  @!P1 LDC R18, c[0x0][0x388] ;  /* 0x0000e200ff129b82 */ /* 0x000e240000000800 */
        /* <DEDUP_REMOVED lines=14> */
[C---:B------:R-:W-:Y:S01]  /*17e0*/  @!P2 IMAD.WIDE R18, R13.reuse, 0x4, R6 ;  /* 0x000000040d12a825 */ /* 0x040fe200078e0206 */
[----:B0-----:R1:W-:Y:S05]  /*17f0*/  @!P1 STG.E desc[UR10][R14.64], R23 ;  /* 0x000000170e009986 */ /* 0x0013ea000c10190a */
[----:B------:R-:W2:Y:S04]  /*1800*/  @!P2 LDG.E R18, desc[UR10][R18.64] ;  /* 0x0000000a1212a981 */ /* 0x000ea8000c1e1900 */
[----:B------:R-:W3:Y:S01]  /*1810*/  @!P2 LDG.E R20, desc[UR10][R20.64] ;  /* 0x0000000a1414a981 */ /* 0x000ee2000c1e1900 */
[----:B------:R-:W-:-:S04]  /*1820*/  @!P2 IMAD.WIDE R12, R13, 0x4, R2 ;  /* 0x000000040d0ca825 */ /* 0x000fc800078e0202 */
[----:B------:R-:W-:Y:S01]  /*1830*/  VIADD R11, R11, 0x4 ;  /* 0x000000040b0b7836 */ /* 0x000fe20000000000 */
[----:B--2---:R-:W-:Y:S02]  /*1840*/  @!P2 I2FP.F32.S32 R16, R18 ;  /* 0x000000120010a245 */ /* 0x004fe40000201400 */
[----:B---3--:R-:W-:-:S05]  /*1850*/  @!P2 I2FP.F32.S32 R17, R20 ;  /* 0x000000140011a245 */ /* 0x008fca0000201400 */
[----:B----4-:R-:W-:-:S04]  /*1860*/  @!P2 FFMA R16, R16, R22, R17 ;  /* 0x000000161010a223 */ /* 0x010fc80000000011 */
[----:B------:R-:W0:Y:S02]  /*1870*/  @!P2 F2I.TRUNC.NTZ R17, R16 ;  /* 0x000000100011a305 */ /* 0x000e24000020f100 */
[----:B0-----:R1:W-:Y:S02]  /*1880*/  @!P2 STG.E desc[UR10][R12.64], R17 ;  /* 0x000000110c00a986 */ /* 0x0013e4000c10190a */
.L_x_31:
[----:B------:R-:W-:Y:S05]  /*1890*/  @!P0 EXIT ;  /* 0x000000000000894d */ /* 0x000fea0003800000 */
[----:B------:R-:W-:Y:S02]  /*18a0*/  ISETP.NE.AND P0, PT, R10, 0x1, PT ;  /* 0x000000010a00780c */ /* 0x000fe40003f05270 */
[----:B------:R-:W-:-:S04]  /*18b0*/  LOP3.LUT R9, R9, 0x1, RZ, 0xc0, !PT ;  /* 0x0000000109097812 */ /* 0x000fc800078ec0ff */
[----:B------:R-:W-:-:S07]  /*18c0*/  ISETP.NE.U32.AND P2, PT, R9, 0x1, PT ;  /* 0x000000010900780c */ /* 0x000fce0003f45070 */
[----:B------:R-:W-:Y:S06]  /*18d0*/  @!P0 BRA `(.L_x_32) ;  /* 0x00000000006c8947 */ /* 0x000fec0003800000 */
[----:B-1----:R-:W-:-:S05]  /*18e0*/  IMAD R17, R11, 0x80, R0 ;  /* 0x000000800b117824 */ /* 0x002fca00078e0200 */
        /* <DEDUP_REMOVED lines=14> */
[----:B------:R-:W-:-:S05]  /*19d0*/  @!P0 IMAD.WIDE R16, R17, 0x4, R2 ;  /* 0x0000000411108825 */ /* 0x000fca00078e0202 */
[----:B------:R-:W0:Y:S02]  /*19e0*/  @!P0 F2I.TRUNC.NTZ R9, R9 ;  /* 0x0000000900098305 */ /* 0x000e24000020f100 */
[----:B0-----:R0:W-:Y:S04]  /*19f0*/  @!P0 STG.E desc[UR10][R16.64], R9 ;  /* 0x0000000910008986 */ /* 0x0011e8000c10190a */
[----:B------:R-:W2:Y:S04]  /*1a00*/  @!P1 LDG.E R18, desc[UR10][R18.64] ;  /* 0x0000000a12129981 */ /* 0x000ea8000c1e1900 */
[----:B------:R-:W3:Y:S01]  /*1a10*/  @!P1 LDG.E R12, desc[UR10][R12.64] ;  /* 0x0000000a0c0c9981 */ /* 0x000ee2000c1e1900 */
[----:B------:R-:W-:Y:S01]  /*1a20*/  VIADD R11, R11, 0x2 ;  /* 0x000000020b0b7836 */ /* 0x000fe20000000000 */
[----:B--2---:R-:W-:-:S02]  /*1a30*/  @!P1 I2FP.F32.S32 R10, R18 ;  /* 0x00000012000a9245 */ /* 0x004fc40000201400 */
[----:B---3--:R-:W-:-:S05]  /*1a40*/  @!P1 I2FP.F32.S32 R15, R12 ;  /* 0x0000000c000f9245 */ /* 0x008fca0000201400 */
[----:B-1----:R-:W-:Y:S01]  /*1a50*/  @!P1 FFMA R10, R10, R14, R15 ;  /* 0x0000000e0a0a9223 */ /* 0x002fe2000000000f */
[----:B------:R-:W-:-:S03]  /*1a60*/  @!P1 IMAD.WIDE R14, R23, 0x4, R2 ;  /* 0x00000004170e9825 */ /* 0x000fc600078e0202 */
[----:B------:R-:W1:Y:S02]  /*1a70*/  @!P1 F2I.TRUNC.NTZ R21, R10 ;  /* 0x0000000a00159305 */ /* 0x000e64000020f100 */
[----:B-1----:R0:W-:Y:S02]  /*1a80*/  @!P1 STG.E desc[UR10][R14.64], R21 ;  /* 0x000000150e009986 */ /* 0x0021e4000c10190a */
.L_x_32:
[----:B------:R-:W-:Y:S05]  /*1a90*/  @P2 EXIT ;  /* 0x000000000000294d */ /* 0x000fea0003800000 */
[----:B------:R-:W-:-:S05]  /*1aa0*/  IMAD R11, R11, 0x80, R0 ;  /* 0x000000800b0b7824 */ /* 0x000fca00078e0200 */
[----:B------:R-:W-:-:S13]  /*1ab0*/  ISETP.GE.AND P0, PT, R11, R8, PT ;  /* 0x000000080b00720c */ /* 0x000fda0003f06270 */
[----:B------:R-:W-:Y:S05]  /*1ac0*/  @P0 EXIT ;  /* 0x000000000000094d */ /* 0x000fea0003800000 */
[C---:B------:R-:W-:Y:S01]  /*1ad0*/  IMAD.WIDE R6, R11.reuse, 0x4, R6 ;  /* 0x000000040b067825 */ /* 0x040fe200078e0206 */
[----:B------:R-:W2:Y:S03]  /*1ae0*/  LDCU UR4, c[0x0][0x388] ;  /* 0x00007100ff0477ac */ /* 0x000ea60008000800 */
[C---:B------:R-:W-:Y:S02]  /*1af0*/  IMAD.WIDE R4, R11.reuse, 0x4, R4 ;  /* 0x000000040b047825 */ /* 0x040fe400078e0204 */
[----:B------:R-:W3:Y:S04]  /*1b00*/  LDG.E R6, desc[UR10][R6.64] ;  /* 0x0000000a06067981 */ /* 0x000ee8000c1e1900 */
[----:B------:R-:W0:Y:S01]  /*1b10*/  LDG.E R4, desc[UR10][R4.64] ;  /* 0x0000000a04047981 */ /* 0x000e22000c1e1900 */
[----:B------:R-:W-:Y:S01]  /*1b20*/  IMAD.WIDE R2, R11, 0x4, R2 ;  /* 0x000000040b027825 */ /* 0x000fe200078e0202 */
[----:B---3--:R-:W-:-:S02]  /*1b30*/  I2FP.F32.S32 R0, R6 ;  /* 0x0000000600007245 */ /* 0x008fc40000201400 */
[----:B0-----:R-:W-:-:S05]  /*1b40*/  I2FP.F32.S32 R9, R4 ;  /* 0x0000000400097245 */ /* 0x001fca0000201400 */
[----:B--2---:R-:W-:-:S04]  /*1b50*/  FFMA R0, R0, UR4, R9 ;  /* 0x0000000400007c23 */ /* 0x004fc80008000009 */
[----:B------:R-:W0:Y:S02]  /*1b60*/  F2I.TRUNC.NTZ R9, R0 ;  /* 0x0000000000097305 */ /* 0x000e24000020f100 */
[----:B0-----:R-:W-:Y:S01]  /*1b70*/  STG.E desc[UR10][R2.64], R9 ;  /* 0x0000000902007986 */ /* 0x001fe2000c10190a */
[----:B------:R-:W-:Y:S05]  /*1b80*/  EXIT ;  /* 0x000000000000794d */ /* 0x000fea0003800000 */
.L_x_33:
        /* <DEDUP_REMOVED lines=15> */
.L_x_48:


//--------------------- .text._ZN3cub18CUB_300001_SM_10006detail8for_each13static_kernelINS2_12policy_hub_t12policy_500_tElN6thrust24THRUST_300001_SM_1000_NS8cuda_cub20__uninitialized_copy7functorINS7_6detail15normal_iteratorINS7_10device_ptrIiEEEENS7_7pointerIiNS8_3tagENS7_11use_defaultESI_EEEEEEvT0_T1_ --------------------------
	.section	.text._ZN3cub18CUB_300001_SM_10006detail8for_each13static_kernelINS2_12policy_hub_t12policy_500_tElN6thrust24THRUST_300001_SM_1000_NS8cuda_cub20__uninitialized_copy7functorINS7_6detail15normal_iteratorINS7_10device_ptrIiEEEENS7_7pointerIiNS8_3tagENS7_11use_defaultESI_EEEEEEvT0_T1_,"ax",@progbits
	.align	128
        .global         _ZN3cub18CUB_300001_SM_10006detail8for_each13static_kernelINS2_12policy_hub_t12policy_500_tElN6thrust24THRUST_300001_SM_1000_NS8cuda_cub20__uninitialized_copy7functorINS7_6detail15normal_iteratorINS7_10device_ptrIiEEEENS7_7pointerIiNS8_3tagENS7_11use_defaultESI_EEEEEEvT0_T1_
        .type           _ZN3cub18CUB_300001_SM_10006detail8for_each13static_kernelINS2_12policy_hub_t12policy_500_tElN6thrust24THRUST_300001_SM_1000_NS8cuda_cub20__uninitialized_copy7functorINS7_6detail15normal_iteratorINS7_10device_ptrIiEEEENS7_7pointerIiNS8_3tagENS7_11use_defaultESI_EEEEEEvT0_T1_,@function
        .size           _ZN3cub18CUB_300001_SM_10006detail8for_each13static_kernelINS2_12policy_hub_t12policy_500_tElN6thrust24THRUST_300001_SM_1000_NS8cuda_cub20__uninitialized_copy7functorINS7_6detail15normal_iteratorINS7_10device_ptrIiEEEENS7_7pointerIiNS8_3tagENS7_11use_defaultESI_EEEEEEvT0_T1_,(.L_x_49 - _ZN3cub18CUB_300001_SM_10006detail8for_each13static_kernelINS2_12policy_hub_t12policy_500_tElN6thrust24THRUST_300001_SM_1000_NS8cuda_cub20__uninitialized_copy7functorINS7_6detail15normal_iteratorINS7_10device_ptrIiEEEENS7_7pointerIiNS8_3tagENS7_11use_defaultESI_EEEEEEvT0_T1_)
        .other          _ZN3cub18CUB_300001_SM_10006detail8for_each13static_kernelINS2_12policy_hub_t12policy_500_tElN6thrust24THRUST_300001_SM_1000_NS8cuda_cub20__uninitialized_copy7functorINS7_6detail15normal_iteratorINS7_10device_ptrIiEEEENS7_7pointerIiNS8_3tagENS7_11use_defaultESI_EEEEEEvT0_T1_,@"STO_CUDA_ENTRY STV_DEFAULT"
_ZN3cub18CUB_300001_SM_10006detail8for_each13static_kernelINS2_12policy_hub_t12policy_500_tElN6thrust24THRUST_300001_SM_1000_NS8cuda_cub20__uninitialized_copy7functorINS7_6detail15normal_iteratorINS7_10device_ptrIiEEEENS7_7pointerIiNS8_3tagENS7_11use_defaultESI_EEEEEEvT0_T1_:
.text._ZN3cub18CUB_300001_SM_10006detail8for_each13static_kernelINS2_12policy_hub_t12policy_500_tElN6thrust24THRUST_300001_SM_1000_NS8cuda_cub20__uninitialized_copy7functorINS7_6detail15normal_iteratorINS7_10device_ptrIiEEEENS7_7pointerIiNS8_3tagENS7_11use_defaultESI_EEEEEEvT0_T1_:
[----:B------:R-:W-:Y:S08]  /*0000*/  LDC R1, c[0x0][0x37c] ;  /* 0x0000df00ff017b82 */ /* 0x000ff00000000800 */
[----:B------:R-:W0:Y:S01]  /*0010*/  S2UR UR4, SR_CTAID.X ;  /* 0x00000000000479c3 */ /* 0x000e220000002500 */
[----:B------:R-:W1:Y:S01]  /*0020*/  LDCU.64 UR6, c[0x0][0x380] ;  /* 0x00007000ff0677ac */ /* 0x000e620008000a00 */
[----:B------:R-:W2:Y:S01]  /*0030*/  LDCU.64 UR8, c[0x0][0x358] ;  /* 0x00006b00ff0877ac */ /* 0x000ea20008000a00 */
[----:B0-----:R-:W-:-:S04]  /*0040*/  UIMAD.WIDE.U32 UR4, UR4, 0x200, URZ ;  /* 0x00000200040478a5 */ /* 0x001fc8000f8e00ff */
[----:B-1----:R-:W-:-:S04]  /*0050*/  UIADD3 UR6, UP0, UPT, -UR4, UR6, URZ ;  /* 0x0000000604067290 */ /* 0x002fc8000ff1e1ff */
[----:B------:R-:W-:Y:S02]  /*0060*/  UIADD3.X UR7, UPT, UPT, ~UR5, UR7, URZ, UP0, !UPT ;  /* 0x0000000705077290 */ /* 0x000fe400087fe5ff */
[----:B------:R-:W-:-:S04]  /*0070*/  UISETP.GE.U32.AND UP0, UPT, UR6, 0x200, UPT ;  /* 0x000002000600788c */ /* 0x000fc8000bf06070 */
[----:B------:R-:W-:-:S09]  /*0080*/  UISETP.GE.AND.EX UP0, UPT, UR7, URZ, UPT, UP0 ;  /* 0x000000ff0700728c */ /* 0x000fd2000bf06300 */
[----:B--2---:R-:W-:Y:S05]  /*0090*/  BRA.U !UP0, `(.L_x_34) ;  /* 0x0000000108407547 */ /* 0x004fea000b800000 */
[----:B------:R-:W0:Y:S01]  /*00a0*/  S2R R0, SR_TID.X ;  /* 0x0000000000007919 */ /* 0x000e220000002100 */
[----:B------:R-:W1:Y:S01]  /*00b0*/  LDCU.64 UR10, c[0x0][0x388] ;  /* 0x00007100ff0a77ac */ /* 0x000e620008000a00 */
[----:B0-----:R-:W-:-:S05]  /*00c0*/  IADD3 R0, P0, PT, R0, UR4, RZ ;  /* 0x0000000400007c10 */ /* 0x001fca000ff1e0ff */
[----:B------:R-:W-:Y:S02]  /*00d0*/  IMAD.X R3, RZ, RZ, UR5, P0 ;  /* 0x00000005ff037e24 */ /* 0x000fe400080e06ff */
[----:B------:R-:W-:-:S03]  /*00e0*/  IMAD.SHL.U32 R4, R0, 0x4, RZ ;  /* 0x0000000400047824 */ /* 0x000fc600078e00ff */
[----:B------:R-:W-:Y:S02]  /*00f0*/  SHF.L.U64.HI R0, R0, 0x2, R3 ;  /* 0x0000000200007819 */ /* 0x000fe40000010203 */
[----:B-1----:R-:W-:-:S04]  /*0100*/  IADD3 R2, P0, PT, R4, UR10, RZ ;  /* 0x0000000a04027c10 */ /* 0x002fc8000ff1e0ff */
[----:B------:R-:W-:Y:S01]  /*0110*/  IADD3.X R3, PT, PT, R0, UR11, RZ, P0, !PT ;  /* 0x0000000b00037c10 */ /* 0x000fe200087fe4ff */
[----:B------:R-:W0:Y:S04]  /*0120*/  LDCU.64 UR10, c[0x0][0x390] ;  /* 0x00007200ff0a77ac */ /* 0x000e280008000a00 */
[----:B------:R-:W2:Y:S01]  /*0130*/  LDG.E R7, desc[UR8][R2.64] ;  /* 0x0000000802077981 */ /* 0x000ea2000c1e1900 */
[----:B0-----:R-:W-:-:S04]  /*0140*/  IADD3 R4, P0, PT, R4, UR10, RZ ;  /* 0x0000000a04047c10 */ /* 0x001fc8000ff1e0ff */
[----:B------:R-:W-:-:S05]  /*0150*/  IADD3.X R5, PT, PT, R0, UR11, RZ, P0, !PT ;  /* 0x0000000b00057c10 */ /* 0x000fca00087fe4ff */
[----:B--2---:R-:W-:Y:S04]  /*0160*/  STG.E desc[UR8][R4.64], R7 ;  /* 0x0000000704007986 */ /* 0x004fe8000c101908 */
[----:B------:R-:W2:Y:S04]  /*0170*/  LDG.E R9, desc[UR8][R2.64+0x400] ;  /* 0x0004000802097981 */ /* 0x000ea8000c1e1900 */
[----:B--2---:R-:W-:Y:S01]  /*0180*/  STG.E desc[UR8][R4.64+0x400], R9 ;  /* 0x0004000904007986 */ /* 0x004fe2000c101908 */
[----:B------:R-:W-:Y:S05]  /*0190*/  EXIT ;  /* 0x000000000000794d */ /* 0x000fea0003800000 */
.L_x_34:
[----:B------:R-:W0:Y:S01]  /*01a0*/  S2R R0, SR_TID.X ;  /* 0x0000000000007919 */ /* 0x000e220000002100 */
[----:B------:R-:W-:Y:S01]  /*01b0*/  USHF.R.S32.HI UR7, URZ, 0x1f, UR6 ;  /* 0x0000001fff077899 */ /* 0x000fe20008011406 */
[----:B------:R-:W-:Y:S05]  /*01c0*/  BSSY.RECONVERGENT B0, `(.L_x_35) ;  /* 0x0000015000007945 */ /* 0x000fea0003800200 */
[----:B------:R-:W-:Y:S01]  /*01d0*/  IMAD.U32 R3, RZ, RZ, UR7 ;  /* 0x00000007ff037e24 */ /* 0x000fe2000f8e00ff */
[C---:B0-----:R-:W-:Y:S01]  /*01e0*/  ISETP.LT.U32.AND P0, PT, R0.reuse, UR6, PT ;  /* 0x0000000600007c0c */ /* 0x041fe2000bf01070 */
[----:B------:R-:W-:-:S03]  /*01f0*/  VIADD R2, R0, 0x100 ;  /* 0x0000010000027836 */ /* 0x000fc60000000000 */
[----:B------:R-:W-:Y:S02]  /*0200*/  ISETP.GT.AND.EX P0, PT, R3, RZ, PT, P0 ;  /* 0x000000ff0300720c */ /* 0x000fe40003f04300 */
[----:B------:R-:W-:Y:S01]  /*0210*/  ISETP.LT.U32.AND P1, PT, R2, UR6, PT ;  /* 0x0000000602007c0c */ /* 0x000fe2000bf21070 */
[----:B------:R-:W-:-:S05]  /*0220*/  IMAD.U32 R2, RZ, RZ, UR7 ;  /* 0x00000007ff027e24 */ /* 0x000fca000f8e00ff */
[----:B------:R-:W-:-:S05]  /*0230*/  ISETP.GT.AND.EX P1, PT, R2, RZ, PT, P1 ;  /* 0x000000ff0200720c */ /* 0x000fca0003f24310 */
[----:B------:R-:W-:Y:S08]  /*0240*/  @!P0 BRA `(.L_x_36) ;  /* 0x0000000000308947 */ /* 0x000ff00003800000 */
[----:B------:R-:W0:Y:S01]  /*0250*/  LDCU.64 UR10, c[0x0][0x388] ;  /* 0x00007100ff0a77ac */ /* 0x000e220008000a00 */
[----:B------:R-:W-:-:S05]  /*0260*/  IADD3 R2, P0, PT, R0, UR4, RZ ;  /* 0x0000000400027c10 */ /* 0x000fca000ff1e0ff */
[----:B------:R-:W-:Y:S02]  /*0270*/  IMAD.X R3, RZ, RZ, UR5, P0 ;  /* 0x00000005ff037e24 */ /* 0x000fe400080e06ff */
[----:B------:R-:W-:-:S03]  /*0280*/  IMAD.SHL.U32 R4, R2, 0x4, RZ ;  /* 0x0000000402047824 */ /* 0x000fc600078e00ff */
[----:B------:R-:W-:Y:S02]  /*0290*/  SHF.L.U64.HI R5, R2, 0x2, R3 ;  /* 0x0000000202057819 */ /* 0x000fe40000010203 */
[----:B0-----:R-:W-:-:S04]  /*02a0*/  IADD3 R2, P0, PT, R4, UR10, RZ ;  /* 0x0000000a04027c10 */ /* 0x001fc8000ff1e0ff */
[----:B------:R-:W-:Y:S01]  /*02b0*/  IADD3.X R3, PT, PT, R5, UR11, RZ, P0, !PT ;  /* 0x0000000b05037c10 */ /* 0x000fe200087fe4ff */
[----:B------:R-:W0:Y:S05]  /*02c0*/  LDCU.64 UR10, c[0x0][0x390] ;  /* 0x00007200ff0a77ac */ /* 0x000e2a0008000a00 */
[----:B------:R-:W2:Y:S01]  /*02d0*/  LDG.E R3, desc[UR8][R2.64] ;  /* 0x0000000802037981 */ /* 0x000ea2000c1e1900 */
[----:B0-----:R-:W-:-:S04]  /*02e0*/  IADD3 R4, P0, PT, R4, UR10, RZ ;  /* 0x0000000a04047c10 */ /* 0x001fc8000ff1e0ff */
[----:B------:R-:W-:-:S05]  /*02f0*/  IADD3.X R5, PT, PT, R5, UR11, RZ, P0, !PT ;  /* 0x0000000b05057c10 */ /* 0x000fca00087fe4ff */
[----:B--2---:R0:W-:Y:S04]  /*0300*/  STG.E desc[UR8][R4.64], R3 ;  /* 0x0000000304007986 */ /* 0x0041e8000c101908 */
.L_x_36:
[----:B------:R-:W-:Y:S05]  /*0310*/  BSYNC.RECONVERGENT B0 ;  /* 0x0000000000007941 */ /* 0x000fea0003800200 */
.L_x_35:
[----:B------:R-:W-:Y:S05]  /*0320*/  @!P1 EXIT ;  /* 0x000000000000994d */ /* 0x000fea0003800000 */
[----:B------:R-:W1:Y:S01]  /*0330*/  LDCU.64 UR6, c[0x0][0x388] ;  /* 0x00007100ff0677ac */ /* 0x000e620008000a00 */
[----:B------:R-:W-:-:S05]  /*0340*/  IADD3 R0, P0, PT, R0, UR4, RZ ;  /* 0x0000000400007c10 */ /* 0x000fca000ff1e0ff */
[----:B0-----:R-:W-:Y:S02]  /*0350*/  IMAD.X R3, RZ, RZ, UR5, P0 ;  /* 0x00000005ff037e24 */ /* 0x001fe400080e06ff */
[----:B------:R-:W-:-:S03]  /*0360*/  IMAD.SHL.U32 R4, R0, 0x4, RZ ;  /* 0x0000000400047824 */ /* 0x000fc600078e00ff */
[----:B------:R-:W-:Y:S02]  /*0370*/  SHF.L.U64.HI R0, R0, 0x2, R3 ;  /* 0x0000000200007819 */ /* 0x000fe40000010203 */
[----:B-1----:R-:W-:-:S04]  /*0380*/  IADD3 R2, P0, PT, R4, UR6, RZ ;  /* 0x0000000604027c10 */ /* 0x002fc8000ff1e0ff */
[----:B------:R-:W-:Y:S01]  /*0390*/  IADD3.X R3, PT, PT, R0, UR7, RZ, P0, !PT ;  /* 0x0000000700037c10 */ /* 0x000fe200087fe4ff */
[----:B------:R-:W0:Y:S05]  /*03a0*/  LDCU.64 UR6, c[0x0][0x390] ;  /* 0x00007200ff0677ac */ /* 0x000e2a0008000a00 */
[----:B------:R-:W2:Y:S01]  /*03b0*/  LDG.E R3, desc[UR8][R2.64+0x400] ;  /* 0x0004000802037981 */ /* 0x000ea2000c1e1900 */
[----:B0-----:R-:W-:-:S04]  /*03c0*/  IADD3 R4, P0, PT, R4, UR6, RZ ;  /* 0x0000000604047c10 */ /* 0x001fc8000ff1e0ff */
[----:B------:R-:W-:-:S05]  /*03d0*/  IADD3.X R5, PT, PT, R0, UR7, RZ, P0, !PT ;  /* 0x0000000700057c10 */ /* 0x000fca00087fe4ff */
[----:B--2---:R-:W-:Y:S01]  /*03e0*/  STG.E desc[UR8][R4.64+0x400], R3 ;  /* 0x0004000304007986 */ /* 0x004fe2000c101908 */
[----:B------:R-:W-:Y:S05]  /*03f0*/  EXIT ;  /* 0x000000000000794d */ /* 0x000fea0003800000 */
.L_x_37:
        /* <DEDUP_REMOVED lines=16> */
.L_x_49:


//--------------------- .text._ZN3cub18CUB_300001_SM_10006detail8for_each13static_kernelINS2_12policy_hub_t12policy_500_tElN6thrust24THRUST_300001_SM_1000_NS8cuda_cub6__fill7functorINS7_6detail15normal_iteratorINS7_10device_ptrIiEEEEiEEEEvT0_T1_ --------------------------
	.section	.text._ZN3cub18CUB_300001_SM_10006detail8for_each13static_kernelINS2_12policy_hub_t12policy_500_tElN6thrust24THRUST_300001_SM_1000_NS8cuda_cub6__fill7functorINS7_6detail15normal_iteratorINS7_10device_ptrIiEEEEiEEEEvT0_T1_,"ax",@progbits
	.align	128
        .global         _ZN3cub18CUB_300001_SM_10006detail8for_each13static_kernelINS2_12policy_hub_t12policy_500_tElN6thrust24THRUST_300001_SM_1000_NS8cuda_cub6__fill7functorINS7_6detail15normal_iteratorINS7_10device_ptrIiEEEEiEEEEvT0_T1_
        .type           _ZN3cub18CUB_300001_SM_10006detail8for_each13static_kernelINS2_12policy_hub_t12policy_500_tElN6thrust24THRUST_300001_SM_1000_NS8cuda_cub6__fill7functorINS7_6detail15normal_iteratorINS7_10device_ptrIiEEEEiEEEEvT0_T1_,@function
        .size           _ZN3cub18CUB_300001_SM_10006detail8for_each13static_kernelINS2_12policy_hub_t12policy_500_tElN6thrust24THRUST_300001_SM_1000_NS8cuda_cub6__fill7functorINS7_6detail15normal_iteratorINS7_10device_ptrIiEEEEiEEEEvT0_T1_,(.L_x_50 - _ZN3cub18CUB_300001_SM_10006detail8for_each13static_kernelINS2_12policy_hub_t12policy_500_tElN6thrust24THRUST_300001_SM_1000_NS8cuda_cub6__fill7functorINS7_6detail15normal_iteratorINS7_10device_ptrIiEEEEiEEEEvT0_T1_)
        .other          _ZN3cub18CUB_300001_SM_10006detail8for_each13static_kernelINS2_12policy_hub_t12policy_500_tElN6thrust24THRUST_300001_SM_1000_NS8cuda_cub6__fill7functorINS7_6detail15normal_iteratorINS7_10device_ptrIiEEEEiEEEEvT0_T1_,@"STO_CUDA_ENTRY STV_DEFAULT"
_ZN3cub18CUB_300001_SM_10006detail8for_each13static_kernelINS2_12policy_hub_t12policy_500_tElN6thrust24THRUST_300001_SM_1000_NS8cuda_cub6__fill7functorINS7_6detail15normal_iteratorINS7_10device_ptrIiEEEEiEEEEvT0_T1_:
.text._ZN3cub18CUB_300001_SM_10006detail8for_each13static_kernelINS2_12policy_hub_t12policy_500_tElN6thrust24THRUST_300001_SM_1000_NS8cuda_cub6__fill7functorINS7_6detail15normal_iteratorINS7_10device_ptrIiEEEEiEEEEvT0_T1_:
        /* <DEDUP_REMOVED lines=12> */
[----:B------:R-:W2:Y:S01]  /*00c0*/  LDC R5, c[0x0][0x390] ;  /* 0x0000e400ff057b82 */ /* 0x000ea20000000800 */
[----:B0-----:R-:W-:-:S05]  /*00d0*/  IADD3 R0, P0, PT, R0, UR4, RZ ;  /* 0x0000000400007c10 */ /* 0x001fca000ff1e0ff */
[----:B------:R-:W-:Y:S01]  /*00e0*/  IMAD.X R3, RZ, RZ, UR5, P0 ;  /* 0x00000005ff037e24 */ /* 0x000fe200080e06ff */
[----:B-1----:R-:W-:-:S04]  /*00f0*/  LEA R2, P0, R0, UR6, 0x2 ;  /* 0x0000000600027c11 */ /* 0x002fc8000f8010ff */
[----:B------:R-:W-:-:S05]  /*0100*/  LEA.HI.X R3, R0, UR7, R3, 0x2, P0 ;  /* 0x0000000700037c11 */ /* 0x000fca00080f1403 */
[----:B--2---:R-:W-:Y:S04]  /*0110*/  STG.E desc[UR8][R2.64], R5 ;  /* 0x0000000502007986 */ /* 0x004fe8000c101908 */
[----:B------:R-:W-:Y:S01]  /*0120*/  STG.E desc[UR8][R2.64+0x400], R5 ;  /* 0x0004000502007986 */ /* 0x000fe2000c101908 */
[----:B------:R-:W-:Y:S05]  /*0130*/  EXIT ;  /* 0x000000000000794d */ /* 0x000fea0003800000 */
.L_x_38:
[----:B------:R-:W0:Y:S01]  /*0140*/  S2R R0, SR_TID.X ;  /* 0x0000000000007919 */ /* 0x000e220000002100 */
[----:B------:R-:W-:Y:S01]  /*0150*/  USHF.R.S32.HI UR7, URZ, 0x1f, UR6 ;  /* 0x0000001fff077899 */ /* 0x000fe20008011406 */
[----:B------:R-:W1:Y:S05]  /*0160*/  LDCU.64 UR10, c[0x0][0x388] ;  /* 0x00007100ff0a77ac */ /* 0x000e6a0008000a00 */
[----:B------:R-:W-:Y:S02]  /*0170*/  IMAD.U32 R2, RZ, RZ, UR7 ;  /* 0x00000007ff027e24 */ /* 0x000fe4000f8e00ff */
[----:B------:R-:W-:Y:S01]  /*0180*/  IMAD.U32 R4, RZ, RZ, UR7 ;  /* 0x00000007ff047e24 */ /* 0x000fe2000f8e00ff */
[----:B0-----:R-:W-:-:S04]  /*0190*/  ISETP.LT.U32.AND P0, PT, R0, UR6, PT ;  /* 0x0000000600007c0c */ /* 0x001fc8000bf01070 */
[----:B------:R-:W-:Y:S01]  /*01a0*/  ISETP.GT.AND.EX P0, PT, R2, RZ, PT, P0 ;  /* 0x000000ff0200720c */ /* 0x000fe20003f04300 */
[C---:B------:R-:W-:Y:S01]  /*01b0*/  VIADD R2, R0.reuse, 0x100 ;  /* 0x0000010000027836 */ /* 0x040fe20000000000 */
[----:B------:R-:W-:-:S04]  /*01c0*/  IADD3 R0, P2, PT, R0, UR4, RZ ;  /* 0x0000000400007c10 */ /* 0x000fc8000ff5e0ff */
[----:B------:R-:W-:Y:S01]  /*01d0*/  ISETP.LT.U32.AND P1, PT, R2, UR6, PT ;  /* 0x0000000602007c0c */ /* 0x000fe2000bf21070 */
[----:B------:R-:W-:Y:S01]  /*01e0*/  IMAD.X R3, RZ, RZ, UR5, P2 ;  /* 0x00000005ff037e24 */ /* 0x000fe200090e06ff */
[----:B-1----:R-:W-:Y:S02]  /*01f0*/  LEA R2, P2, R0, UR10, 0x2 ;  /* 0x0000000a00027c11 */ /* 0x002fe4000f8410ff */
[----:B------:R-:W-:Y:S02]  /*0200*/  ISETP.GT.AND.EX P1, PT, R4, RZ, PT, P1 ;  /* 0x000000ff0400720c */ /* 0x000fe40003f24310 */
[----:B------:R-:W-:Y:S01]  /*0210*/  LEA.HI.X R3, R0, UR11, R3, 0x2, P2 ;  /* 0x0000000b00037c11 */ /* 0x000fe200090f1403 */
[----:B------:R-:W0:Y:S04]  /*0220*/  @P0 LDC R5, c[0x0][0x390] ;  /* 0x0000e400ff050b82 */ /* 0x000e280000000800 */
[----:B0-----:R0:W-:Y:S06]  /*0230*/  @P0 STG.E desc[UR8][R2.64], R5 ;  /* 0x0000000502000986 */ /* 0x0011ec000c101908 */
[----:B------:R-:W-:Y:S05]  /*0240*/  @!P1 EXIT ;  /* 0x000000000000994d */ /* 0x000fea0003800000 */
[----:B0-----:R-:W0:Y:S02]  /*0250*/  LDC R5, c[0x0][0x390] ;  /* 0x0000e400ff057b82 */ /* 0x001e240000000800 */
[----:B0-----:R-:W-:Y:S01]  /*0260*/  STG.E desc[UR8][R2.64+0x400], R5 ;  /* 0x0004000502007986 */ /* 0x001fe2000c101908 */
[----:B------:R-:W-:Y:S05]  /*0270*/  EXIT ;  /* 0x000000000000794d */ /* 0x000fea0003800000 */
.L_x_39:
        /* <DEDUP_REMOVED lines=16> */
.L_x_50:


//--------------------- .text._ZN3cub18CUB_300001_SM_10006detail8for_each13static_kernelINS2_12policy_hub_t12policy_500_tElN6thrust24THRUST_300001_SM_1000_NS8cuda_cub10__tabulate7functorINS7_6detail15normal_iteratorINS7_10device_ptrIiEEEENS7_6system6detail7generic6detail22compute_sequence_valueIivEElEEEEvT0_T1_ --------------------------
	.section	.text._ZN3cub18CUB_300001_SM_10006detail8for_each13static_kernelINS2_12policy_hub_t12policy_500_tElN6thrust24THRUST_300001_SM_1000_NS8cuda_cub10__tabulate7functorINS7_6detail15normal_iteratorINS7_10device_ptrIiEEEENS7_6system6detail7generic6detail22compute_sequence_valueIivEElEEEEvT0_T1_,"ax",@progbits
	.align	128
        .global         _ZN3cub18CUB_300001_SM_10006detail8for_each13static_kernelINS2_12policy_hub_t12policy_500_tElN6thrust24THRUST_300001_SM_1000_NS8cuda_cub10__tabulate7functorINS7_6detail15normal_iteratorINS7_10device_ptrIiEEEENS7_6system6detail7generic6detail22compute_sequence_valueIivEElEEEEvT0_T1_
        .type           _ZN3cub18CUB_300001_SM_10006detail8for_each13static_kernelINS2_12policy_hub_t12policy_500_tElN6thrust24THRUST_300001_SM_1000_NS8cuda_cub10__tabulate7functorINS7_6detail15normal_iteratorINS7_10device_ptrIiEEEENS7_6system6detail7generic6detail22compute_sequence_valueIivEElEEEEvT0_T1_,@function
        .size           _ZN3cub18CUB_300001_SM_10006detail8for_each13static_kernelINS2_12policy_hub_t12policy_500_tElN6thrust24THRUST_300001_SM_1000_NS8cuda_cub10__tabulate7functorINS7_6detail15normal_iteratorINS7_10device_ptrIiEEEENS7_6system6detail7generic6detail22compute_sequence_valueIivEElEEEEvT0_T1_,(.L_x_51 - _ZN3cub18CUB_300001_SM_10006detail8for_each13static_kernelINS2_12policy_hub_t12policy_500_tElN6thrust24THRUST_300001_SM_1000_NS8cuda_cub10__tabulate7functorINS7_6detail15normal_iteratorINS7_10device_ptrIiEEEENS7_6system6detail7generic6detail22compute_sequence_valueIivEElEEEEvT0_T1_)
        .other          _ZN3cub18CUB_300001_SM_10006detail8for_each13static_kernelINS2_12policy_hub_t12policy_500_tElN6thrust24THRUST_300001_SM_1000_NS8cuda_cub10__tabulate7functorINS7_6detail15normal_iteratorINS7_10device_ptrIiEEEENS7_6system6detail7generic6detail22compute_sequence_valueIivEElEEEEvT0_T1_,@"STO_CUDA_ENTRY STV_DEFAULT"
_ZN3cub18CUB_300001_SM_10006detail8for_each13static_kernelINS2_12policy_hub_t12policy_500_tElN6thrust24THRUST_300001_SM_1000_NS8cuda_cub10__tabulate7functorINS7_6detail15normal_iteratorINS7_10device_ptrIiEEEENS7_6system6detail7generic6detail22compute_sequence_valueIivEElEEEEvT0_T1_:
.text._ZN3cub18CUB_300001_SM_10006detail8for_each13static_kernelINS2_12policy_hub_t12policy_500_tElN6thrust24THRUST_300001_SM_1000_NS8cuda_cub10__tabulate7functorINS7_6detail15normal_iteratorINS7_10device_ptrIiEEEENS7_6system6detail7generic6detail22compute_sequence_valueIivEElEEEEvT0_T1_:
        /* <DEDUP_REMOVED lines=11> */
[----:B------:R-:W1:Y:S01]  /*00b0*/  LDC.64 R6, c[0x0][0x390] ;  /* 0x0000e400ff067b82 */ /* 0x000e620000000a00 */
[----:B------:R-:W2:Y:S01]  /*00c0*/  LDCU.64 UR10, c[0x0][0x388] ;  /* 0x00007100ff0a77ac */ /* 0x000ea20008000a00 */
[----:B0-----:R-:W-:-:S05]  /*00d0*/  IADD3 R5, P0, PT, R0, UR4, RZ ;  /* 0x0000000400057c10 */ /* 0x001fca000ff1e0ff */
[----:B------:R-:W-:Y:S01]  /*00e0*/  IMAD.X R4, RZ, RZ, UR5, P0 ;  /* 0x00000005ff047e24 */ /* 0x000fe200080e06ff */
[C---:B--2---:R-:W-:Y:S01]  /*00f0*/  LEA R2, P0, R5.reuse, UR10, 0x2 ;  /* 0x0000000a05027c11 */ /* 0x044fe2000f8010ff */
[----:B------:R-:W-:-:S03]  /*0100*/  VIADD R0, R5, 0x100 ;  /* 0x0000010005007836 */ /* 0x000fc60000000000 */
[C---:B------:R-:W-:Y:S01]  /*0110*/  LEA.HI.X R3, R5.reuse, UR11, R4, 0x2, P0 ;  /* 0x0000000b05037c11 */ /* 0x040fe200080f1404 */
[-CC-:B-1----:R-:W-:Y:S02]  /*0120*/  IMAD R5, R5, R7.reuse, R6.reuse ;  /* 0x0000000705057224 */ /* 0x182fe400078e0206 */
[----:B------:R-:W-:-:S03]  /*0130*/  IMAD R7, R0, R7, R6 ;  /* 0x0000000700077224 */ /* 0x000fc600078e0206 */
[----:B------:R-:W-:Y:S04]  /*0140*/  STG.E desc[UR8][R2.64], R5 ;  /* 0x0000000502007986 */ /* 0x000fe8000c101908 */
[----:B------:R-:W-:Y:S01]  /*0150*/  STG.E desc[UR8][R2.64+0x400], R7 ;  /* 0x0004000702007986 */ /* 0x000fe2000c101908 */
[----:B------:R-:W-:Y:S05]  /*0160*/  EXIT ;  /* 0x000000000000794d */ /* 0x000fea0003800000 */
.L_x_40:
[----:B------:R-:W0:Y:S01]  /*0170*/  S2R R2, SR_TID.X ;  /* 0x0000000000027919 */ /* 0x000e220000002100 */
[----:B------:R-:W-:Y:S01]  /*0180*/  USHF.R.S32.HI UR7, URZ, 0x1f, UR6 ;  /* 0x0000001fff077899 */ /* 0x000fe20008011406 */
[----:B------:R-:W-:Y:S05]  /*0190*/  BSSY.RECONVERGENT B0, `(.L_x_41) ;  /* 0x0000011000007945 */ /* 0x000fea0003800200 */
[----:B------:R-:W-:Y:S02]  /*01a0*/  IMAD.U32 R3, RZ, RZ, UR7 ;  /* 0x00000007ff037e24 */ /* 0x000fe4000f8e00ff */
[----:B------:R-:W-:Y:S01]  /*01b0*/  IMAD.U32 R4, RZ, RZ, UR7 ;  /* 0x00000007ff047e24 */ /* 0x000fe2000f8e00ff */
[C---:B0-----:R-:W-:Y:S01]  /*01c0*/  ISETP.LT.U32.AND P0, PT, R2.reuse, UR6, PT ;  /* 0x0000000602007c0c */ /* 0x041fe2000bf01070 */
[----:B------:R-:W-:-:S03]  /*01d0*/  VIADD R0, R2, 0x100 ;  /* 0x0000010002007836 */ /* 0x000fc60000000000 */
[----:B------:R-:W-:Y:S02]  /*01e0*/  ISETP.GT.AND.EX P0, PT, R3, RZ, PT, P0 ;  /* 0x000000ff0300720c */ /* 0x000fe40003f04300 */
[----:B------:R-:W-:-:S04]  /*01f0*/  ISETP.LT.U32.AND P1, PT, R0, UR6, PT ;  /* 0x0000000600007c0c */ /* 0x000fc8000bf21070 */
[----:B------:R-:W-:-:S07]  /*0200*/  ISETP.GT.AND.EX P1, PT, R4, RZ, PT, P1 ;  /* 0x000000ff0400720c */ /* 0x000fce0003f24310 */
[----:B------:R-:W-:Y:S06]  /*0210*/  @!P0 BRA `(.L_x_42) ;  /* 0x0000000000208947 */ /* 0x000fec0003800000 */
[----:B------:R-:W0:Y:S01]  /*0220*/  LDC.64 R6, c[0x0][0x390] ;  /* 0x0000e400ff067b82 */ /* 0x000e220000000a00 */
[----:B------:R-:W1:Y:S01]  /*0230*/  LDCU.64 UR10, c[0x0][0x388] ;  /* 0x00007100ff0a77ac */ /* 0x000e620008000a00 */
[----:B------:R-:W-:-:S05]  /*0240*/  IADD3 R4, P0, PT, R2, UR4, RZ ;  /* 0x0000000402047c10 */ /* 0x000fca000ff1e0ff */
[----:B------:R-:W-:Y:S01]  /*0250*/  IMAD.X R3, RZ, RZ, UR5, P0 ;  /* 0x00000005ff037e24 */ /* 0x000fe200080e06ff */
[----:B-1----:R-:W-:-:S04]  /*0260*/  LEA R2, P0, R4, UR10, 0x2 ;  /* 0x0000000a04027c11 */ /* 0x002fc8000f8010ff */
[C---:B------:R-:W-:Y:S01]  /*0270*/  LEA.HI.X R3, R4.reuse, UR11, R3, 0x2, P0 ;  /* 0x0000000b04037c11 */ /* 0x040fe200080f1403 */
[----:B0-----:R-:W-:-:S05]  /*0280*/  IMAD R7, R4, R7, R6 ;  /* 0x0000000704077224 */ /* 0x001fca00078e0206 */
[----:B------:R0:W-:Y:S03]  /*0290*/  STG.E desc[UR8][R2.64], R7 ;  /* 0x0000000702007986 */ /* 0x0001e6000c101908 */
.L_x_42:
[----:B------:R-:W-:Y:S05]  /*02a0*/  BSYNC.RECONVERGENT B0 ;  /* 0x0000000000007941 */ /* 0x000fea0003800200 */
.L_x_41:
[----:B------:R-:W-:Y:S05]  /*02b0*/  @!P1 EXIT ;  /* 0x000000000000994d */ /* 0x000fea0003800000 */
[----:B------:R-:W1:Y:S01]  /*02c0*/  LDC.64 R4, c[0x0][0x390] ;  /* 0x0000e400ff047b82 */ /* 0x000e620000000a00 */
[----:B------:R-:W2:Y:S01]  /*02d0*/  LDCU.64 UR6, c[0x0][0x388] ;  /* 0x00007100ff0677ac */ /* 0x000ea20008000a00 */
[----:B------:R-:W-:-:S05]  /*02e0*/  IADD3 R0, P0, PT, R0, UR4, RZ ;  /* 0x0000000400007c10 */ /* 0x000fca000ff1e0ff */
[----:B0-----:R-:W-:Y:S01]  /*02f0*/  IMAD.X R3, RZ, RZ, UR5, P0 ;  /* 0x00000005ff037e24 */ /* 0x001fe200080e06ff */
[----:B--2---:R-:W-:-:S04]  /*0300*/  LEA R2, P0, R0, UR6, 0x2 ;  /* 0x0000000600027c11 */ /* 0x004fc8000f8010ff */
[C---:B------:R-:W-:Y:S01]  /*0310*/  LEA.HI.X R3, R0.reuse, UR7, R3, 0x2, P0 ;  /* 0x0000000700037c11 */ /* 0x040fe200080f1403 */
[----:B-1----:R-:W-:-:S05]  /*0320*/  IMAD R5, R0, R5, R4 ;  /* 0x0000000500057224 */ /* 0x002fca00078e0204 */
[----:B------:R-:W-:Y:S01]  /*0330*/  STG.E desc[UR8][R2.64], R5 ;  /* 0x0000000502007986 */ /* 0x000fe2000c101908 */
[----:B------:R-:W-:Y:S05]  /*0340*/  EXIT ;  /* 0x000000000000794d */ /* 0x000fea0003800000 */
.L_x_43:
        /* <DEDUP_REMOVED lines=11> */
.L_x_51:


//--------------------- .text._ZN3cub18CUB_300001_SM_10006detail8for_each13static_kernelINS2_12policy_hub_t12policy_500_tEmN6thrust24THRUST_300001_SM_1000_NS8cuda_cub20__uninitialized_fill7functorINS7_10device_ptrIiEEiEEEEvT0_T1_ --------------------------
	.section	.text._ZN3cub18CUB_300001_SM_10006detail8for_each13static_kernelINS2_12policy_hub_t12policy_500_tEmN6thrust24THRUST_300001_SM_1000_NS8cuda_cub20__uninitialized_fill7functorINS7_10device_ptrIiEEiEEEEvT0_T1_,"ax",@progbits
	.align	128
        .global         _ZN3cub18CUB_300001_SM_10006detail8for_each13static_kernelINS2_12policy_hub_t12policy_500_tEmN6thrust24THRUST_300001_SM_1000_NS8cuda_cub20__uninitialized_fill7functorINS7_10device_ptrIiEEiEEEEvT0_T1_
        .type           _ZN3cub18CUB_300001_SM_10006detail8for_each13static_kernelINS2_12policy_hub_t12policy_500_tEmN6thrust24THRUST_300001_SM_1000_NS8cuda_cub20__uninitialized_fill7functorINS7_10device_ptrIiEEiEEEEvT0_T1_,@function
        .size           _ZN3cub18CUB_300001_SM_10006detail8for_each13static_kernelINS2_12policy_hub_t12policy_500_tEmN6thrust24THRUST_300001_SM_1000_NS8cuda_cub20__uninitialized_fill7functorINS7_10device_ptrIiEEiEEEEvT0_T1_,(.L_x_52 - _ZN3cub18CUB_300001_SM_10006detail8for_each13static_kernelINS2_12policy_hub_t12policy_500_tEmN6thrust24THRUST_300001_SM_1000_NS8cuda_cub20__uninitialized_fill7functorINS7_10device_ptrIiEEiEEEEvT0_T1_)
        .other          _ZN3cub18CUB_300001_SM_10006detail8for_each13static_kernelINS2_12policy_hub_t12policy_500_tEmN6thrust24THRUST_300001_SM_1000_NS8cuda_cub20__uninitialized_fill7functorINS7_10device_ptrIiEEiEEEEvT0_T1_,@"STO_CUDA_ENTRY STV_DEFAULT"
_ZN3cub18CUB_300001_SM_10006detail8for_each13static_kernelINS2_12policy_hub_t12policy_500_tEmN6thrust24THRUST_300001_SM_1000_NS8cuda_cub20__uninitialized_fill7functorINS7_10device_ptrIiEEiEEEEvT0_T1_:
.text._ZN3cub18CUB_300001_SM_10006detail8for_each13static_kernelINS2_12policy_hub_t12policy_500_tEmN6thrust24THRUST_300001_SM_1000_NS8cuda_cub20__uninitialized_fill7functorINS7_10device_ptrIiEEiEEEEvT0_T1_:
        /* <DEDUP_REMOVED lines=8> */
[----:B------:R-:W-:-:S09]  /*0080*/  UISETP.GE.U32.AND.EX UP0, UPT, UR7, URZ, UPT, UP0 ;  /* 0x000000ff0700728c */ /* 0x000fd2000bf06100 */
        /* <DEDUP_REMOVED lines=11> */
.L_x_44:
[----:B------:R-:W0:Y:S01]  /*0140*/  S2R R0, SR_TID.X ;  /* 0x0000000000007919 */ /* 0x000e220000002100 */
[----:B------:R-:W-:Y:S01]  /*0150*/  IMAD.U32 R2, RZ, RZ, UR7 ;  /* 0x00000007ff027e24 */ /* 0x000fe2000f8e00ff */
[----:B------:R-:W1:Y:S01]  /*0160*/  LDCU.64 UR10, c[0x0][0x388] ;  /* 0x00007100ff0a77ac */ /* 0x000e620008000a00 */
[----:B------:R-:W-:Y:S01]  /*0170*/  IMAD.U32 R4, RZ, RZ, UR7 ;  /* 0x00000007ff047e24 */ /* 0x000fe2000f8e00ff */
[----:B0-----:R-:W-:-:S04]  /*0180*/  ISETP.LT.U32.AND P0, PT, R0, UR6, PT ;  /* 0x0000000600007c0c */ /* 0x001fc8000bf01070 */
[----:B------:R-:W-:Y:S01]  /*0190*/  ISETP.GT.U32.AND.EX P0, PT, R2, RZ, PT, P0 ;  /* 0x000000ff0200720c */ /* 0x000fe20003f04100 */
[C---:B------:R-:W-:Y:S01]  /*01a0*/  VIADD R2, R0.reuse, 0x100 ;  /* 0x0000010000027836 */ /* 0x040fe20000000000 */
[----:B------:R-:W-:-:S04]  /*01b0*/  IADD3 R0, P2, PT, R0, UR4, RZ ;  /* 0x0000000400007c10 */ /* 0x000fc8000ff5e0ff */
[----:B------:R-:W-:Y:S01]  /*01c0*/  ISETP.LT.U32.AND P1, PT, R2, UR6, PT ;  /* 0x0000000602007c0c */ /* 0x000fe2000bf21070 */
[----:B------:R-:W-:Y:S01]  /*01d0*/  IMAD.X R3, RZ, RZ, UR5, P2 ;  /* 0x00000005ff037e24 */ /* 0x000fe200090e06ff */
[----:B-1----:R-:W-:Y:S02]  /*01e0*/  LEA R2, P2, R0, UR10, 0x2 ;  /* 0x0000000a00027c11 */ /* 0x002fe4000f8410ff */
[----:B------:R-:W-:Y:S02]  /*01f0*/  ISETP.GT.U32.AND.EX P1, PT, R4, RZ, PT, P1 ;  /* 0x000000ff0400720c */ /* 0x000fe40003f24110 */
[----:B------:R-:W-:Y:S01]  /*0200*/  LEA.HI.X R3, R0, UR11, R3, 0x2, P2 ;  /* 0x0000000b00037c11 */ /* 0x000fe200090f1403 */
[----:B------:R-:W0:Y:S04]  /*0210*/  @P0 LDC R5, c[0x0][0x390] ;  /* 0x0000e400ff050b82 */ /* 0x000e280000000800 */
[----:B0-----:R0:W-:Y:S06]  /*0220*/  @P0 STG.E desc[UR8][R2.64], R5 ;  /* 0x0000000502000986 */ /* 0x0011ec000c101908 */
[----:B------:R-:W-:Y:S05]  /*0230*/  @!P1 EXIT ;  /* 0x000000000000994d */ /* 0x000fea0003800000 */
[----:B0-----:R-:W0:Y:S02]  /*0240*/  LDC R5, c[0x0][0x390] ;  /* 0x0000e400ff057b82 */ /* 0x001e240000000800 */
[----:B0-----:R-:W-:Y:S01]  /*0250*/  STG.E desc[UR8][R2.64+0x400], R5 ;  /* 0x0004000502007986 */ /* 0x001fe2000c101908 */
[----:B------:R-:W-:Y:S05]  /*0260*/  EXIT ;  /* 0x000000000000794d */ /* 0x000fea0003800000 */
.L_x_45:
        /* <DEDUP_REMOVED lines=9> */
.L_x_52:


//--------------------- .text._ZN3cub18CUB_300001_SM_10006detail11EmptyKernelIvEEvv --------------------------
	.section	.text._ZN3cub18CUB_300001_SM_10006detail11EmptyKernelIvEEvv,"ax",@progbits
	.align	128
        .global         _ZN3cub18CUB_300001_SM_10006detail11EmptyKernelIvEEvv
        .type           _ZN3cub18CUB_300001_SM_10006detail11EmptyKernelIvEEvv,@function
        .size           _ZN3cub18CUB_300001_SM_10006detail11EmptyKernelIvEEvv,(.L_x_53 - _ZN3cub18CUB_300001_SM_10006detail11EmptyKernelIvEEvv)
        .other          _ZN3cub18CUB_300001_SM_10006detail11EmptyKernelIvEEvv,@"STO_CUDA_ENTRY STV_DEFAULT"
_ZN3cub18CUB_300001_SM_10006detail11EmptyKernelIvEEvv:
.text._ZN3cub18CUB_300001_SM_10006detail11EmptyKernelIvEEvv:
[----:B------:R-:W-:Y:S01]  /*0000*/  LDC R1, c[0x0][0x37c] ;  /* 0x0000df00ff017b82 */ /* 0x000fe20000000800 */
[----:B------:R-:W-:Y:S05]  /*0010*/  EXIT ;  /* 0x000000000000794d */ /* 0x000fea0003800000 */
.L_x_46:
        /* <DEDUP_REMOVED lines=14> */
.L_x_53:


//--------------------- .nv.shared.reserved.0     --------------------------
	.section	.nv.shared.reserved.0,"aw",@nobits
	.weak		__nv_reservedSMEM_offset_0_alias
	.size		__nv_reservedSMEM_offset_0_alias, 0, 64
	.other		__nv_reservedSMEM_offset_0_alias,@"STO_CUDA_RESERVED_SHARED STV_DEFAULT"
__nv_reservedSMEM_offset_0_alias:
	.zero		0
	.zero		64


//--------------------- .nv.global                --------------------------
	.section	.nv.global,"aw",@nobits
.nv.global:
	.type		_ZN34_INTERNAL_07c313bf_4_k_cu_cf00be716thrust24THRUST_300001_SM_1000_NS3seqE,@object
	.size		_ZN34_INTERNAL_07c313bf_4_k_cu_cf00be716thrust24THRUST_300001_SM_1000_NS3seqE,(_ZN34_INTERNAL_07c313bf_4_k_cu_cf00be714cuda3std3__48in_placeE - _ZN34_INTERNAL_07c313bf_4_k_cu_cf00be716thrust24THRUST_300001_SM_1000_NS3seqE)
_ZN34_INTERNAL_07c313bf_4_k_cu_cf00be716thrust24THRUST_300001_SM_1000_NS3seqE:
	.zero		1
	.type		_ZN34_INTERNAL_07c313bf_4_k_cu_cf00be714cuda3std3__48in_placeE,@object
	.size		_ZN34_INTERNAL_07c313bf_4_k_cu_cf00be714cuda3std3__48in_placeE,(_ZN34_INTERNAL_07c313bf_4_k_cu_cf00be714cuda3std6ranges3__45__cpo4sizeE - _ZN34_INTERNAL_07c313bf_4_k_cu_cf00be714cuda3std3__48in_placeE)
_ZN34_INTERNAL_07c313bf_4_k_cu_cf00be714cuda3std3__48in_placeE:
	.zero		1
	.type		_ZN34_INTERNAL_07c313bf_4_k_cu_cf00be714cuda3std6ranges3__45__cpo4sizeE,@object
	.size		_ZN34_INTERNAL_07c313bf_4_k_cu_cf00be714cuda3std6ranges3__45__cpo4sizeE,(_ZN34_INTERNAL_07c313bf_4_k_cu_cf00be716thrust24THRUST_300001_SM_1000_NS12placeholders2_3E - _ZN34_INTERNAL_07c313bf_4_k_cu_cf00be714cuda3std6ranges3__45__cpo4sizeE)
_ZN34_INTERNAL_07c313bf_4_k_cu_cf00be714cuda3std6ranges3__45__cpo4sizeE:
	.zero		1
	.type		_ZN34_INTERNAL_07c313bf_4_k_cu_cf00be716thrust24THRUST_300001_SM_1000_NS12placeholders2_3E,@object
	.size		_ZN34_INTERNAL_07c313bf_4_k_cu_cf00be716thrust24THRUST_300001_SM_1000_NS12placeholders2_3E,(_ZN34_INTERNAL_07c313bf_4_k_cu_cf00be714cuda3std3__45__cpo6cbeginE - _ZN34_INTERNAL_07c313bf_4_k_cu_cf00be716thrust24THRUST_300001_SM_1000_NS12placeholders2_3E)
_ZN34_INTERNAL_07c313bf_4_k_cu_cf00be716thrust24THRUST_300001_SM_1000_NS12placeholders2_3E:
	.zero		1
	.type		_ZN34_INTERNAL_07c313bf_4_k_cu_cf00be714cuda3std3__45__cpo6cbeginE,@object
	.size		_ZN34_INTERNAL_07c313bf_4_k_cu_cf00be714cuda3std3__45__cpo6cbeginE,(_ZN34_INTERNAL_07c313bf_4_k_cu_cf00be714cuda3std6ranges3__45__cpo6cbeginE - _ZN34_INTERNAL_07c313bf_4_k_cu_cf00be714cuda3std3__45__cpo6cbeginE)
_ZN34_INTERNAL_07c313bf_4_k_cu_cf00be714cuda3std3__45__cpo6cbeginE:
	.zero		1
	.type		_ZN34_INTERNAL_07c313bf_4_k_cu_cf00be714cuda3std6ranges3__45__cpo6cbeginE,@object
	.size		_ZN34_INTERNAL_07c313bf_4_k_cu_cf00be714cuda3std6ranges3__45__cpo6cbeginE,(_ZN34_INTERNAL_07c313bf_4_k_cu_cf00be716thrust24THRUST_300001_SM_1000_NS12placeholders2_7E - _ZN34_INTERNAL_07c313bf_4_k_cu_cf00be714cuda3std6ranges3__45__cpo6cbeginE)
_ZN34_INTERNAL_07c313bf_4_k_cu_cf00be714cuda3std6ranges3__45__cpo6cbeginE:
	.zero		1
	.type		_ZN34_INTERNAL_07c313bf_4_k_cu_cf00be716thrust24THRUST_300001_SM_1000_NS12placeholders2_7E,@object
	.size		_ZN34_INTERNAL_07c313bf_4_k_cu_cf00be716thrust24THRUST_300001_SM_1000_NS12placeholders2_7E,(_ZN34_INTERNAL_07c313bf_4_k_cu_cf00be714cuda3std3__45__cpo7crbeginE - _ZN34_INTERNAL_07c313bf_4_k_cu_cf00be716thrust24THRUST_300001_SM_1000_NS12placeholders2_7E)
_ZN34_INTERNAL_07c313bf_4_k_cu_cf00be716thrust24THRUST_300001_SM_1000_NS12placeholders2_7E:
	.zero		1
	.type		_ZN34_INTERNAL_07c313bf_4_k_cu_cf00be714cuda3std3__45__cpo7crbeginE,@object
	.size		_ZN34_INTERNAL_07c313bf_4_k_cu_cf00be714cuda3std3__45__cpo7crbeginE,(_ZN34_INTERNAL_07c313bf_4_k_cu_cf00be714cuda3std6ranges3__45__cpo4nextE - _ZN34_INTERNAL_07c313bf_4_k_cu_cf00be714cuda3std3__45__cpo7crbeginE)
_ZN34_INTERNAL_07c313bf_4_k_cu_cf00be714cuda3std3__45__cpo7crbeginE:
	.zero		1
	.type		_ZN34_INTERNAL_07c313bf_4_k_cu_cf00be714cuda3std6ranges3__45__cpo4nextE,@object
	.size		_ZN34_INTERNAL_07c313bf_4_k_cu_cf00be714cuda3std6ranges3__45__cpo4nextE,(_ZN34_INTERNAL_07c313bf_4_k_cu_cf00be714cuda3std6ranges3__45__cpo4swapE - _ZN34_INTERNAL_07c313bf_4_k_cu_cf00be714cuda3std6ranges3__45__cpo4nextE)
_ZN34_INTERNAL_07c313bf_4_k_cu_cf00be714cuda3std6ranges3__45__cpo4nextE:
	.zero		1
	.type		_ZN34_INTERNAL_07c313bf_4_k_cu_cf00be714cuda3std6ranges3__45__cpo4swapE,@object
	.size		_ZN34_INTERNAL_07c313bf_4_k_cu_cf00be714cuda3std6ranges3__45__cpo4swapE,(_ZN34_INTERNAL_07c313bf_4_k_cu_cf00be716thrust24THRUST_300001_SM_1000_NS8cuda_cub10par_nosyncE - _ZN34_INTERNAL_07c313bf_4_k_cu_cf00be714cuda3std6ranges3__45__cpo4swapE)
_ZN34_INTERNAL_07c313bf_4_k_cu_cf00be714cuda3std6ranges3__45__cpo4swapE:
	.zero		1
	.type		_ZN34_INTERNAL_07c313bf_4_k_cu_cf00be716thrust24THRUST_300001_SM_1000_NS8cuda_cub10par_nosyncE,@object
	.size		_ZN34_INTERNAL_07c313bf_4_k_cu_cf00be716thrust24THRUST_300001_SM_1000_NS8cuda_cub10par_nosyncE,(_ZN34_INTERNAL_07c313bf_4_k_cu_cf00be716thrust24THRUST_300001_SM_1000_NS12placeholders2_9E - _ZN34_INTERNAL_07c313bf_4_k_cu_cf00be716thrust24THRUST_300001_SM_1000_NS8cuda_cub10par_nosyncE)
_ZN34_INTERNAL_07c313bf_4_k_cu_cf00be716thrust24THRUST_300001_SM_1000_NS8cuda_cub10par_nosyncE:
	.zero		1
	.type		_ZN34_INTERNAL_07c313bf_4_k_cu_cf00be716thrust24THRUST_300001_SM_1000_NS12placeholders2_9E,@object
	.size		_ZN34_INTERNAL_07c313bf_4_k_cu_cf00be716thrust24THRUST_300001_SM_1000_NS12placeholders2_9E,(_ZN34_INTERNAL_07c313bf_4_k_cu_cf00be714cuda3std3__436_GLOBAL__N__07c313bf_4_k_cu_cf00be716ignoreE - _ZN34_INTERNAL_07c313bf_4_k_cu_cf00be716thrust24THRUST_300001_SM_1000_NS12placeholders2_9E)
_ZN34_INTERNAL_07c313bf_4_k_cu_cf00be716thrust24THRUST_300001_SM_1000_NS12placeholders2_9E:
	.zero		1
	.type		_ZN34_INTERNAL_07c313bf_4_k_cu_cf00be714cuda3std3__436_GLOBAL__N__07c313bf_4_k_cu_cf00be716ignoreE,@object
	.size		_ZN34_INTERNAL_07c313bf_4_k_cu_cf00be714cuda3std3__436_GLOBAL__N__07c313bf_4_k_cu_cf00be716ignoreE,(_ZN34_INTERNAL_07c313bf_4_k_cu_cf00be714cuda3std6ranges3__45__cpo4dataE - _ZN34_INTERNAL_07c313bf_4_k_cu_cf00be714cuda3std3__436_GLOBAL__N__07c313bf_4_k_cu_cf00be716ignoreE)
_ZN34_INTERNAL_07c313bf_4_k_cu_cf00be714cuda3std3__436_GLOBAL__N__07c313bf_4_k_cu_cf00be716ignoreE:
	.zero		1
	.type		_ZN34_INTERNAL_07c313bf_4_k_cu_cf00be714cuda3std6ranges3__45__cpo4dataE,@object
	.size		_ZN34_INTERNAL_07c313bf_4_k_cu_cf00be714cuda3std6ranges3__45__cpo4dataE,(_ZN34_INTERNAL_07c313bf_4_k_cu_cf00be716thrust24THRUST_300001_SM_1000_NS12placeholders2_1E - _ZN34_INTERNAL_07c313bf_4_k_cu_cf00be714cuda3std6ranges3__45__cpo4dataE)
_ZN34_INTERNAL_07c313bf_4_k_cu_cf00be714cuda3std6ranges3__45__cpo4dataE:
	.zero		1
	.type		_ZN34_INTERNAL_07c313bf_4_k_cu_cf00be716thrust24THRUST_300001_SM_1000_NS12placeholders2_1E,@object
	.size		_ZN34_INTERNAL_07c313bf_4_k_cu_cf00be716thrust24THRUST_300001_SM_1000_NS12placeholders2_1E,(_ZN34_INTERNAL_07c313bf_4_k_cu_cf00be714cuda3std3__45__cpo5beginE - _ZN34_INTERNAL_07c313bf_4_k_cu_cf00be716thrust24THRUST_300001_SM_1000_NS12placeholders2_1E)
_ZN34_INTERNAL_07c313bf_4_k_cu_cf00be716thrust24THRUST_300001_SM_1000_NS12placeholders2_1E:
	.zero		1
	.type		_ZN34_INTERNAL_07c313bf_4_k_cu_cf00be714cuda3std3__45__cpo5beginE,@object
	.size		_ZN34_INTERNAL_07c313bf_4_k_cu_cf00be714cuda3std3__45__cpo5beginE,(_ZN34_INTERNAL_07c313bf_4_k_cu_cf00be714cuda3std6ranges3__45__cpo5beginE - _ZN34_INTERNAL_07c313bf_4_k_cu_cf00be714cuda3std3__45__cpo5beginE)
_ZN34_INTERNAL_07c313bf_4_k_cu_cf00be714cuda3std3__45__cpo5beginE:
	.zero		1
	.type		_ZN34_INTERNAL_07c313bf_4_k_cu_cf00be714cuda3std6ranges3__45__cpo5beginE,@object
	.size		_ZN34_INTERNAL_07c313bf_4_k_cu_cf00be714cuda3std6ranges3__45__cpo5beginE,(_ZN34_INTERNAL_07c313bf_4_k_cu_cf00be716thrust24THRUST_300001_SM_1000_NS12placeholders2_5E - _ZN34_INTERNAL_07c313bf_4_k_cu_cf00be714cuda3std6ranges3__45__cpo5beginE)
_ZN34_INTERNAL_07c313bf_4_k_cu_cf00be714cuda3std6ranges3__45__cpo5beginE:
	.zero		1
	.type		_ZN34_INTERNAL_07c313bf_4_k_cu_cf00be716thrust24THRUST_300001_SM_1000_NS12placeholders2_5E,@object
	.size		_ZN34_INTERNAL_07c313bf_4_k_cu_cf00be716thrust24THRUST_300001_SM_1000_NS12placeholders2_5E,(_ZN34_INTERNAL_07c313bf_4_k_cu_cf00be714cuda3std3__45__cpo6rbeginE - _ZN34_INTERNAL_07c313bf_4_k_cu_cf00be716thrust24THRUST_300001_SM_1000_NS12placeholders2_5E)
_ZN34_INTERNAL_07c313bf_4_k_cu_cf00be716thrust24THRUST_300001_SM_1000_NS12placeholders2_5E:
	.zero		1
	.type		_ZN34_INTERNAL_07c313bf_4_k_cu_cf00be714cuda3std3__45__cpo6rbeginE,@object
	.size		_ZN34_INTERNAL_07c313bf_4_k_cu_cf00be714cuda3std3__45__cpo6rbeginE,(_ZN34_INTERNAL_07c313bf_4_k_cu_cf00be714cuda3std6ranges3__45__cpo7advanceE - _ZN34_INTERNAL_07c313bf_4_k_cu_cf00be714cuda3std3__45__cpo6rbeginE)
_ZN34_INTERNAL_07c313bf_4_k_cu_cf00be714cuda3std3__45__cpo6rbeginE:
	.zero		1
	.type		_ZN34_INTERNAL_07c313bf_4_k_cu_cf00be714cuda3std6ranges3__45__cpo7advanceE,@object
	.size		_ZN34_INTERNAL_07c313bf_4_k_cu_cf00be714cuda3std6ranges3__45__cpo7advanceE,(_ZN34_INTERNAL_07c313bf_4_k_cu_cf00be714cuda3std3__47nulloptE - _ZN34_INTERNAL_07c313bf_4_k_cu_cf00be714cuda3std6ranges3__45__cpo7advanceE)
_ZN34_INTERNAL_07c313bf_4_k_cu_cf00be714cuda3std6ranges3__45__cpo7advanceE:
	.zero		1
	.type		_ZN34_INTERNAL_07c313bf_4_k_cu_cf00be714cuda3std3__47nulloptE,@object
	.size		_ZN34_INTERNAL_07c313bf_4_k_cu_cf00be714cuda3std3__47nulloptE,(_ZN34_INTERNAL_07c313bf_4_k_cu_cf00be714cuda3std6ranges3__45__cpo8distanceE - _ZN34_INTERNAL_07c313bf_4_k_cu_cf00be714cuda3std3__47nulloptE)
_ZN34_INTERNAL_07c313bf_4_k_cu_cf00be714cuda3std3__47nulloptE:
	.zero		1
	.type		_ZN34_INTERNAL_07c313bf_4_k_cu_cf00be714cuda3std6ranges3__45__cpo8distanceE,@object
	.size		_ZN34_INTERNAL_07c313bf_4_k_cu_cf00be714cuda3std6ranges3__45__cpo8distanceE,(_ZN34_INTERNAL_07c313bf_4_k_cu_cf00be716thrust24THRUST_300001_SM_1000_NS12placeholders3_10E - _ZN34_INTERNAL_07c313bf_4_k_cu_cf00be714cuda3std6ranges3__45__cpo8distanceE)
_ZN34_INTERNAL_07c313bf_4_k_cu_cf00be714cuda3std6ranges3__45__cpo8distanceE:
	.zero		1
	.type		_ZN34_INTERNAL_07c313bf_4_k_cu_cf00be716thrust24THRUST_300001_SM_1000_NS12placeholders3_10E,@object
	.size		_ZN34_INTERNAL_07c313bf_4_k_cu_cf00be716thrust24THRUST_300001_SM_1000_NS12placeholders3_10E,(_ZN34_INTERNAL_07c313bf_4_k_cu_cf00be714cuda3std3__419piecewise_constructE - _ZN34_INTERNAL_07c313bf_4_k_cu_cf00be716thrust24THRUST_300001_SM_1000_NS12placeholders3_10E)
_ZN34_INTERNAL_07c313bf_4_k_cu_cf00be716thrust24THRUST_300001_SM_1000_NS12placeholders3_10E:
	.zero		1
	.type		_ZN34_INTERNAL_07c313bf_4_k_cu_cf00be714cuda3std3__419piecewise_constructE,@object
	.size		_ZN34_INTERNAL_07c313bf_4_k_cu_cf00be714cuda3std3__419piecewise_constructE,(_ZN34_INTERNAL_07c313bf_4_k_cu_cf00be714cuda3std6ranges3__45__cpo5cdataE - _ZN34_INTERNAL_07c313bf_4_k_cu_cf00be714cuda3std3__419piecewise_constructE)
_ZN34_INTERNAL_07c313bf_4_k_cu_cf00be714cuda3std3__419piecewise_constructE:
	.zero		1
	.type		_ZN34_INTERNAL_07c313bf_4_k_cu_cf00be714cuda3std6ranges3__45__cpo5cdataE,@object
	.size		_ZN34_INTERNAL_07c313bf_4_k_cu_cf00be714cuda3std6ranges3__45__cpo5cdataE,(_ZN34_INTERNAL_07c313bf_4_k_cu_cf00be716thrust24THRUST_300001_SM_1000_NS12placeholders2_2E - _ZN34_INTERNAL_07c313bf_4_k_cu_cf00be714cuda3std6ranges3__45__cpo5cdataE)
_ZN34_INTERNAL_07c313bf_4_k_cu_cf00be714cuda3std6ranges3__45__cpo5cdataE:
	.zero		1
	.type		_ZN34_INTERNAL_07c313bf_4_k_cu_cf00be716thrust24THRUST_300001_SM_1000_NS12placeholders2_2E,@object
	.size		_ZN34_INTERNAL_07c313bf_4_k_cu_cf00be716thrust24THRUST_300001_SM_1000_NS12placeholders2_2E,(_ZN34_INTERNAL_07c313bf_4_k_cu_cf00be714cuda3std3__45__cpo3endE - _ZN34_INTERNAL_07c313bf_4_k_cu_cf00be716thrust24THRUST_300001_SM_1000_NS12placeholders2_2E)
_ZN34_INTERNAL_07c313bf_4_k_cu_cf00be716thrust24THRUST_300001_SM_1000_NS12placeholders2_2E:
	.zero		1
	.type		_ZN34_INTERNAL_07c313bf_4_k_cu_cf00be714cuda3std3__45__cpo3endE,@object
	.size		_ZN34_INTERNAL_07c313bf_4_k_cu_cf00be714cuda3std3__45__cpo3endE,(_ZN34_INTERNAL_07c313bf_4_k_cu_cf00be714cuda3std6ranges3__45__cpo3endE - _ZN34_INTERNAL_07c313bf_4_k_cu_cf00be714cuda3std3__45__cpo3endE)
_ZN34_INTERNAL_07c313bf_4_k_cu_cf00be714cuda3std3__45__cpo3endE:
	.zero		1
	.type		_ZN34_INTERNAL_07c313bf_4_k_cu_cf00be714cuda3std6ranges3__45__cpo3endE,@object
	.size		_ZN34_INTERNAL_07c313bf_4_k_cu_cf00be714cuda3std6ranges3__45__cpo3endE,(_ZN34_INTERNAL_07c313bf_4_k_cu_cf00be716thrust24THRUST_300001_SM_1000_NS12placeholders2_6E - _ZN34_INTERNAL_07c313bf_4_k_cu_cf00be714cuda3std6ranges3__45__cpo3endE)
_ZN34_INTERNAL_07c313bf_4_k_cu_cf00be714cuda3std6ranges3__45__cpo3endE:
	.zero		1
	.type		_ZN34_INTERNAL_07c313bf_4_k_cu_cf00be716thrust24THRUST_300001_SM_1000_NS12placeholders2_6E,@object
	.size		_ZN34_INTERNAL_07c313bf_4_k_cu_cf00be716thrust24THRUST_300001_SM_1000_NS12placeholders2_6E,(_ZN34_INTERNAL_07c313bf_4_k_cu_cf00be714cuda3std3__45__cpo4rendE - _ZN34_INTERNAL_07c313bf_4_k_cu_cf00be716thrust24THRUST_300001_SM_1000_NS12placeholders2_6E)
_ZN34_INTERNAL_07c313bf_4_k_cu_cf00be716thrust24THRUST_300001_SM_1000_NS12placeholders2_6E:
	.zero		1
	.type		_ZN34_INTERNAL_07c313bf_4_k_cu_cf00be714cuda3std3__45__cpo4rendE,@object
	.size		_ZN34_INTERNAL_07c313bf_4_k_cu_cf00be714cuda3std3__45__cpo4rendE,(_ZN34_INTERNAL_07c313bf_4_k_cu_cf00be714cuda3std6ranges3__45__cpo9iter_swapE - _ZN34_INTERNAL_07c313bf_4_k_cu_cf00be714cuda3std3__45__cpo4rendE)
_ZN34_INTERNAL_07c313bf_4_k_cu_cf00be714cuda3std3__45__cpo4rendE:
	.zero		1
	.type		_ZN34_INTERNAL_07c313bf_4_k_cu_cf00be714cuda3std6ranges3__45__cpo9iter_swapE,@object
	.size		_ZN34_INTERNAL_07c313bf_4_k_cu_cf00be714cuda3std6ranges3__45__cpo9iter_swapE,(_ZN34_INTERNAL_07c313bf_4_k_cu_cf00be714cuda3std3__48unexpectE - _ZN34_INTERNAL_07c313bf_4_k_cu_cf00be714cuda3std6ranges3__45__cpo9iter_swapE)
_ZN34_INTERNAL_07c313bf_4_k_cu_cf00be714cuda3std6ranges3__45__cpo9iter_swapE:
	.zero		1
	.type		_ZN34_INTERNAL_07c313bf_4_k_cu_cf00be714cuda3std3__48unexpectE,@object
	.size		_ZN34_INTERNAL_07c313bf_4_k_cu_cf00be714cuda3std3__48unexpectE,(_ZN34_INTERNAL_07c313bf_4_k_cu_cf00be716thrust24THRUST_300001_SM_1000_NS8cuda_cub3parE - _ZN34_INTERNAL_07c313bf_4_k_cu_cf00be714cuda3std3__48unexpectE)
_ZN34_INTERNAL_07c313bf_4_k_cu_cf00be714cuda3std3__48unexpectE:
	.zero		1
	.type		_ZN34_INTERNAL_07c313bf_4_k_cu_cf00be716thrust24THRUST_300001_SM_1000_NS8cuda_cub3parE,@object
	.size		_ZN34_INTERNAL_07c313bf_4_k_cu_cf00be716thrust24THRUST_300001_SM_1000_NS8cuda_cub3parE,(_ZN34_INTERNAL_07c313bf_4_k_cu_cf00be716thrust24THRUST_300001_SM_1000_NS12placeholders2_4E - _ZN34_INTERNAL_07c313bf_4_k_cu_cf00be716thrust24THRUST_300001_SM_1000_NS8cuda_cub3parE)
_ZN34_INTERNAL_07c313bf_4_k_cu_cf00be716thrust24THRUST_300001_SM_1000_NS8cuda_cub3parE:
	.zero		1
	.type		_ZN34_INTERNAL_07c313bf_4_k_cu_cf00be716thrust24THRUST_300001_SM_1000_NS12placeholders2_4E,@object
	.size		_ZN34_INTERNAL_07c313bf_4_k_cu_cf00be716thrust24THRUST_300001_SM_1000_NS12placeholders2_4E,(_ZN34_INTERNAL_07c313bf_4_k_cu_cf00be714cuda3std3__45__cpo4cendE - _ZN34_INTERNAL_07c313bf_4_k_cu_cf00be716thrust24THRUST_300001_SM_1000_NS12placeholders2_4E)
_ZN34_INTERNAL_07c313bf_4_k_cu_cf00be716thrust24THRUST_300001_SM_1000_NS12placeholders2_4E:
	.zero		1
	.type		_ZN34_INTERNAL_07c313bf_4_k_cu_cf00be714cuda3std3__45__cpo4cendE,@object
	.size		_ZN34_INTERNAL_07c313bf_4_k_cu_cf00be714cuda3std3__45__cpo4cendE,(_ZN34_INTERNAL_07c313bf_4_k_cu_cf00be714cuda3std6ranges3__45__cpo4cendE - _ZN34_INTERNAL_07c313bf_4_k_cu_cf00be714cuda3std3__45__cpo4cendE)
_ZN34_INTERNAL_07c313bf_4_k_cu_cf00be714cuda3std3__45__cpo4cendE:
	.zero		1
	.type		_ZN34_INTERNAL_07c313bf_4_k_cu_cf00be714cuda3std6ranges3__45__cpo4cendE,@object
	.size		_ZN34_INTERNAL_07c313bf_4_k_cu_cf00be714cuda3std6ranges3__45__cpo4cendE,(_ZN34_INTERNAL_07c313bf_4_k_cu_cf00be714cuda3std3__420unreachable_sentinelE - _ZN34_INTERNAL_07c313bf_4_k_cu_cf00be714cuda3std6ranges3__45__cpo4cendE)
_ZN34_INTERNAL_07c313bf_4_k_cu_cf00be714cuda3std6ranges3__45__cpo4cendE:
	.zero		1
	.type		_ZN34_INTERNAL_07c313bf_4_k_cu_cf00be714cuda3std3__420unreachable_sentinelE,@object
	.size		_ZN34_INTERNAL_07c313bf_4_k_cu_cf00be714cuda3std3__420unreachable_sentinelE,(_ZN34_INTERNAL_07c313bf_4_k_cu_cf00be714cuda3std6ranges3__45__cpo5ssizeE - _ZN34_INTERNAL_07c313bf_4_k_cu_cf00be714cuda3std3__420unreachable_sentinelE)
_ZN34_INTERNAL_07c313bf_4_k_cu_cf00be714cuda3std3__420unreachable_sentinelE:
	.zero		1
	.type		_ZN34_INTERNAL_07c313bf_4_k_cu_cf00be714cuda3std6ranges3__45__cpo5ssizeE,@object
	.size		_ZN34_INTERNAL_07c313bf_4_k_cu_cf00be714cuda3std6ranges3__45__cpo5ssizeE,(_ZN34_INTERNAL_07c313bf_4_k_cu_cf00be716thrust24THRUST_300001_SM_1000_NS12placeholders2_8E - _ZN34_INTERNAL_07c313bf_4_k_cu_cf00be714cuda3std6ranges3__45__cpo5ssizeE)
_ZN34_INTERNAL_07c313bf_4_k_cu_cf00be714cuda3std6ranges3__45__cpo5ssizeE:
	.zero		1
	.type		_ZN34_INTERNAL_07c313bf_4_k_cu_cf00be716thrust24THRUST_300001_SM_1000_NS12placeholders2_8E,@object
	.size		_ZN34_INTERNAL_07c313bf_4_k_cu_cf00be716thrust24THRUST_300001_SM_1000_NS12placeholders2_8E,(_ZN34_INTERNAL_07c313bf_4_k_cu_cf00be714cuda3std3__45__cpo5crendE - _ZN34_INTERNAL_07c313bf_4_k_cu_cf00be716thrust24THRUST_300001_SM_1000_NS12placeholders2_8E)
_ZN34_INTERNAL_07c313bf_4_k_cu_cf00be716thrust24THRUST_300001_SM_1000_NS12placeholders2_8E:
	.zero		1
	.type		_ZN34_INTERNAL_07c313bf_4_k_cu_cf00be714cuda3std3__45__cpo5crendE,@object
	.size		_ZN34_INTERNAL_07c313bf_4_k_cu_cf00be714cuda3std3__45__cpo5crendE,(_ZN34_INTERNAL_07c313bf_4_k_cu_cf00be714cuda3std6ranges3__45__cpo4prevE - _ZN34_INTERNAL_07c313bf_4_k_cu_cf00be714cuda3std3__45__cpo5crendE)
_ZN34_INTERNAL_07c313bf_4_k_cu_cf00be714cuda3std3__45__cpo5crendE:
	.zero		1
	.type		_ZN34_INTERNAL_07c313bf_4_k_cu_cf00be714cuda3std6ranges3__45__cpo4prevE,@object
	.size		_ZN34_INTERNAL_07c313bf_4_k_cu_cf00be714cuda3std6ranges3__45__cpo4prevE,(_ZN34_INTERNAL_07c313bf_4_k_cu_cf00be714cuda3std6ranges3__45__cpo9iter_moveE - _ZN34_INTERNAL_07c313bf_4_k_cu_cf00be714cuda3std6ranges3__45__cpo4prevE)
_ZN34_INTERNAL_07c313bf_4_k_cu_cf00be714cuda3std6ranges3__45__cpo4prevE:
	.zero		1
	.type		_ZN34_INTERNAL_07c313bf_4_k_cu_cf00be714cuda3std6ranges3__45__cpo9iter_moveE,@object
	.size		_ZN34_INTERNAL_07c313bf_4_k_cu_cf00be714cuda3std6ranges3__45__cpo9iter_moveE,(_ZN34_INTERNAL_07c313bf_4_k_cu_cf00be716thrust24THRUST_300001_SM_1000_NS6system6detail10sequential3seqE - _ZN34_INTERNAL_07c313bf_4_k_cu_cf00be714cuda3std6ranges3__45__cpo9iter_moveE)
_ZN34_INTERNAL_07c313bf_4_k_cu_cf00be714cuda3std6ranges3__45__cpo9iter_moveE:
	.zero		1
	.type		_ZN34_INTERNAL_07c313bf_4_k_cu_cf00be716thrust24THRUST_300001_SM_1000_NS6system6detail10sequential3seqE,@object
	.size		_ZN34_INTERNAL_07c313bf_4_k_cu_cf00be716thrust24THRUST_300001_SM_1000_NS6system6detail10sequential3seqE,(.L_31 - _ZN34_INTERNAL_07c313bf_4_k_cu_cf00be716thrust24THRUST_300001_SM_1000_NS6system6detail10sequential3seqE)
_ZN34_INTERNAL_07c313bf_4_k_cu_cf00be716thrust24THRUST_300001_SM_1000_NS6system6detail10sequential3seqE:
	.zero		1
.L_31:


//--------------------- .nv.constant0._ZN3cub18CUB_300001_SM_10006detail9transform16transform_kernelINS2_10policy_hubILb1EN4cuda3std3__45tupleIJN6thrust24THRUST_300001_SM_1000_NS6detail15normal_iteratorINSA_10device_ptrIiEEEESF_EEEE10policy1000El13saxpy_functorSF_JPiSK_EEEvT0_iT1_T2_DpNS2_10kernel_argIT3_EE --------------------------
	.section	.nv.constant0._ZN3cub18CUB_300001_SM_10006detail9transform16transform_kernelINS2_10policy_hubILb1EN4cuda3std3__45tupleIJN6thrust24THRUST_300001_SM_1000_NS6detail15normal_iteratorINSA_10device_ptrIiEEEESF_EEEE10policy1000El13saxpy_functorSF_JPiSK_EEEvT0_iT1_T2_DpNS2_10kernel_argIT3_EE,"a",@progbits
	.sectionflags	@""
	.align	4
.nv.constant0._ZN3cub18CUB_300001_SM_10006detail9transform16transform_kernelINS2_10policy_hubILb1EN4cuda3std3__45tupleIJN6thrust24THRUST_300001_SM_1000_NS6detail15normal_iteratorINSA_10device_ptrIiEEEESF_EEEE10policy1000El13saxpy_functorSF_JPiSK_EEEvT0_iT1_T2_DpNS2_10kernel_argIT3_EE:
	.zero		952


//--------------------- .nv.constant0._ZN3cub18CUB_300001_SM_10006detail9transform16transform_kernelINS2_10policy_hubILb1EN4cuda3std3__45tupleIJN6thrust24THRUST_300001_SM_1000_NS6detail15normal_iteratorINSA_10device_ptrIiEEEESF_EEEE10policy1000Ei13saxpy_functorSF_JPiSK_EEEvT0_iT1_T2_DpNS2_10kernel_argIT3_EE --------------------------
	.section	.nv.constant0._ZN3cub18CUB_300001_SM_10006detail9transform16transform_kernelINS2_10policy_hubILb1EN4cuda3std3__45tupleIJN6thrust24THRUST_300001_SM_1000_NS6detail15normal_iteratorINSA_10device_ptrIiEEEESF_EEEE10policy1000Ei13saxpy_functorSF_JPiSK_EEEvT0_iT1_T2_DpNS2_10kernel_argIT3_EE,"a",@progbits
	.sectionflags	@""
	.align	4
.nv.constant0._ZN3cub18CUB_300001_SM_10006detail9transform16transform_kernelINS2_10policy_hubILb1EN4cuda3std3__45tupleIJN6thrust24THRUST_300001_SM_1000_NS6detail15normal_iteratorINSA_10device_ptrIiEEEESF_EEEE10policy1000Ei13saxpy_functorSF_JPiSK_EEEvT0_iT1_T2_DpNS2_10kernel_argIT3_EE:
	.zero		952


//--------------------- .nv.constant0._ZN3cub18CUB_300001_SM_10006detail8for_each13static_kernelINS2_12policy_hub_t12policy_500_tElN6thrust24THRUST_300001_SM_1000_NS8cuda_cub20__uninitialized_copy7functorINS7_6detail15normal_iteratorINS7_10device_ptrIiEEEENS7_7pointerIiNS8_3tagENS7_11use_defaultESI_EEEEEEvT0_T1_ --------------------------
	.section	.nv.constant0._ZN3cub18CUB_300001_SM_10006detail8for_each13static_kernelINS2_12policy_hub_t12policy_500_tElN6thrust24THRUST_300001_SM_1000_NS8cuda_cub20__uninitialized_copy7functorINS7_6detail15normal_iteratorINS7_10device_ptrIiEEEENS7_7pointerIiNS8_3tagENS7_11use_defaultESI_EEEEEEvT0_T1_,"a",@progbits
	.sectionflags	@""
	.align	4
.nv.constant0._ZN3cub18CUB_300001_SM_10006detail8for_each13static_kernelINS2_12policy_hub_t12policy_500_tElN6thrust24THRUST_300001_SM_1000_NS8cuda_cub20__uninitialized_copy7functorINS7_6detail15normal_iteratorINS7_10device_ptrIiEEEENS7_7pointerIiNS8_3tagENS7_11use_defaultESI_EEEEEEvT0_T1_:
	.zero		920


//--------------------- .nv.constant0._ZN3cub18CUB_300001_SM_10006detail8for_each13static_kernelINS2_12policy_hub_t12policy_500_tElN6thrust24THRUST_300001_SM_1000_NS8cuda_cub6__fill7functorINS7_6detail15normal_iteratorINS7_10device_ptrIiEEEEiEEEEvT0_T1_ --------------------------
	.section	.nv.constant0._ZN3cub18CUB_300001_SM_10006detail8for_each13static_kernelINS2_12policy_hub_t12policy_500_tElN6thrust24THRUST_300001_SM_1000_NS8cuda_cub6__fill7functorINS7_6detail15normal_iteratorINS7_10device_ptrIiEEEEiEEEEvT0_T1_,"a",@progbits
	.sectionflags	@""
	.align	4
.nv.constant0._ZN3cub18CUB_300001_SM_10006detail8for_each13static_kernelINS2_12policy_hub_t12policy_500_tElN6thrust24THRUST_300001_SM_1000_NS8cuda_cub6__fill7functorINS7_6detail15normal_iteratorINS7_10device_ptrIiEEEEiEEEEvT0_T1_:
	.zero		920


//--------------------- .nv.constant0._ZN3cub18CUB_300001_SM_10006detail8for_each13static_kernelINS2_12policy_hub_t12policy_500_tElN6thrust24THRUST_300001_SM_1000_NS8cuda_cub10__tabulate7functorINS7_6detail15normal_iteratorINS7_10device_ptrIiEEEENS7_6system6detail7generic6detail22compute_sequence_valueIivEElEEEEvT0_T1_ --------------------------
	.section	.nv.constant0._ZN3cub18CUB_300001_SM_10006detail8for_each13static_kernelINS2_12policy_hub_t12policy_500_tElN6thrust24THRUST_300001_SM_1000_NS8cuda_cub10__tabulate7functorINS7_6detail15normal_iteratorINS7_10device_ptrIiEEEENS7_6system6detail7generic6detail22compute_sequence_valueIivEElEEEEvT0_T1_,"a",@progbits
	.sectionflags	@""
	.align	4
.nv.constant0._ZN3cub18CUB_300001_SM_10006detail8for_each13static_kernelINS2_12policy_hub_t12policy_500_tElN6thrust24THRUST_300001_SM_1000_NS8cuda_cub10__tabulate7functorINS7_6detail15normal_iteratorINS7_10device_ptrIiEEEENS7_6system6detail7generic6detail22compute_sequence_valueIivEElEEEEvT0_T1_:
	.zero		920


//--------------------- .nv.constant0._ZN3cub18CUB_300001_SM_10006detail8for_each13static_kernelINS2_12policy_hub_t12policy_500_tEmN6thrust24THRUST_300001_SM_1000_NS8cuda_cub20__uninitialized_fill7functorINS7_10device_ptrIiEEiEEEEvT0_T1_ --------------------------
	.section	.nv.constant0._ZN3cub18CUB_300001_SM_10006detail8for_each13static_kernelINS2_12policy_hub_t12policy_500_tEmN6thrust24THRUST_300001_SM_1000_NS8cuda_cub20__uninitialized_fill7functorINS7_10device_ptrIiEEiEEEEvT0_T1_,"a",@progbits
	.sectionflags	@""
	.align	4
.nv.constant0._ZN3cub18CUB_300001_SM_10006detail8for_each13static_kernelINS2_12policy_hub_t12policy_500_tEmN6thrust24THRUST_300001_SM_1000_NS8cuda_cub20__uninitialized_fill7functorINS7_10device_ptrIiEEiEEEEvT0_T1_:
	.zero		920


//--------------------- .nv.constant0._ZN3cub18CUB_300001_SM_10006detail11EmptyKernelIvEEvv --------------------------
	.section	.nv.constant0._ZN3cub18CUB_300001_SM_10006detail11EmptyKernelIvEEvv,"a",@progbits
	.sectionflags	@""
	.align	4
.nv.constant0._ZN3cub18CUB_300001_SM_10006detail11EmptyKernelIvEEvv:
	.zero		896


//--------------------- SYMBOLS --------------------------

	.type		.nv.reservedSmem.offset0,@object
	.size		.nv.reservedSmem.offset0,0x4
